//
// Generated by NVIDIA NVVM Compiler
//
// Compiler Build ID: CL-36424714
// Cuda compilation tools, release 13.0, V13.0.88
// Based on NVVM 20.0.0
//

.version 9.0
.target sm_100
.address_size 64

	// .globl	_Z13self_assemblePdS_S_PfS0_iij
.extern .func  (.param .b32 func_retval0) vprintf
(
	.param .b64 vprintf_param_0,
	.param .b64 vprintf_param_1
)
;
.global .align 4 .b8 precalc_xorwow_matrix[102400];
.global .align 4 .b8 precalc_xorwow_offset_matrix[102400];
.global .align 4 .b8 mrg32k3aM1[2304];
.global .align 4 .b8 mrg32k3aM2[2304];
.global .align 4 .b8 mrg32k3aM1SubSeq[2016];
.global .align 4 .b8 mrg32k3aM2SubSeq[2016];
.global .align 4 .b8 mrg32k3aM1Seq[2304];
.global .align 4 .b8 mrg32k3aM2Seq[2304];
.const .align 8 .b8 __cr_lgamma_table[72];
.global .align 1 .b8 $str[20] = {105, 110, 105, 116, 105, 97, 108, 32, 112, 111, 115, 105, 116, 105, 111, 110, 115, 58, 10};
.global .align 1 .b8 $str$1[17] = {112, 91, 37, 105, 93, 91, 48, 93, 58, 32, 37, 46, 49, 53, 102, 10};
.global .align 1 .b8 $str$2[17] = {112, 91, 37, 105, 93, 91, 49, 93, 58, 32, 37, 46, 49, 53, 102, 10};
.global .align 1 .b8 $str$3[17] = {112, 91, 37, 105, 93, 91, 50, 93, 58, 32, 37, 46, 49, 53, 102, 10};
.global .align 1 .b8 $str$4[20] = {117, 112, 100, 97, 116, 101, 100, 32, 112, 111, 115, 105, 116, 105, 111, 110, 115, 58, 10};
.global .align 1 .b8 $str$5[29] = {116, 111, 116, 97, 108, 32, 107, 105, 110, 101, 116, 105, 99, 32, 101, 110, 101, 114, 103, 121, 58, 32, 37, 46, 49, 53, 102, 10};
.global .align 1 .b8 $str$6[11] = {99, 111, 117, 110, 116, 58, 32, 37, 105, 10};

.visible .entry _Z13self_assemblePdS_S_PfS0_iij(
	.param .u64 .ptr .align 1 _Z13self_assemblePdS_S_PfS0_iij_param_0,
	.param .u64 .ptr .align 1 _Z13self_assemblePdS_S_PfS0_iij_param_1,
	.param .u64 .ptr .align 1 _Z13self_assemblePdS_S_PfS0_iij_param_2,
	.param .u64 .ptr .align 1 _Z13self_assemblePdS_S_PfS0_iij_param_3,
	.param .u64 .ptr .align 1 _Z13self_assemblePdS_S_PfS0_iij_param_4,
	.param .u32 _Z13self_assemblePdS_S_PfS0_iij_param_5,
	.param .u32 _Z13self_assemblePdS_S_PfS0_iij_param_6,
	.param .u32 _Z13self_assemblePdS_S_PfS0_iij_param_7
)
{
	.local .align 16 .b8 	__local_depot0[256];
	.reg .b64 	%SP;
	.reg .b64 	%SPL;
	.reg .pred 	%p<89>;
	.reg .b16 	%rs<26>;
	.reg .b32 	%r<379>;
	.reg .b32 	%f<772>;
	.reg .b64 	%rd<206>;
	.reg .b64 	%fd<274>;

	mov.u64 	%SPL, __local_depot0;
	cvta.local.u64 	%SP, %SPL;
	ld.param.u64 	%rd23, [_Z13self_assemblePdS_S_PfS0_iij_param_3];
	ld.param.u64 	%rd24, [_Z13self_assemblePdS_S_PfS0_iij_param_4];
	ld.param.u32 	%r74, [_Z13self_assemblePdS_S_PfS0_iij_param_5];
	cvta.to.global.u64 	%rd1, %rd24;
	cvta.to.global.u64 	%rd2, %rd23;
	add.u64 	%rd3, %SPL, 0;
	add.u64 	%rd4, %SPL, 72;
	add.u64 	%rd5, %SPL, 144;
	add.u64 	%rd6, %SPL, 216;
	mov.u32 	%r75, %ntid.x;
	mov.u32 	%r76, %ctaid.x;
	mov.u32 	%r77, %tid.x;
	mad.lo.s32 	%r1, %r75, %r76, %r77;
	setp.ge.s32 	%p1, %r1, %r74;
	@%p1 bra 	$L__BB0_111;
	ld.param.u32 	%r327, [_Z13self_assemblePdS_S_PfS0_iij_param_6];
	setp.lt.s32 	%p2, %r327, 1;
	@%p2 bra 	$L__BB0_7;
	ld.param.u32 	%r328, [_Z13self_assemblePdS_S_PfS0_iij_param_6];
	mul.lo.s32 	%r2, %r1, 18;
	setp.eq.s32 	%p3, %r328, 1;
	mov.b32 	%r348, 0;
	@%p3 bra 	$L__BB0_5;
	ld.param.u32 	%r329, [_Z13self_assemblePdS_S_PfS0_iij_param_6];
	and.b32  	%r348, %r329, 2147483646;
	mov.b32 	%r349, 0;
$L__BB0_4:
	mul.wide.u32 	%rd29, %r349, 4;
	add.s64 	%rd30, %rd6, %rd29;
	mad.lo.s32 	%r80, %r349, 3, %r2;
	mul.wide.s32 	%rd31, %r80, 4;
	add.s64 	%rd32, %rd2, %rd31;
	ld.global.f32 	%f74, [%rd32];
	fma.rn.f32 	%f75, %f74, 0f41000000, 0fC0800000;
	mul.wide.u32 	%rd33, %r349, 12;
	add.s64 	%rd34, %rd3, %rd33;
	ld.global.f32 	%f76, [%rd32+4];
	fma.rn.f32 	%f77, %f76, 0f41000000, 0fC0800000;
	st.local.v2.f32 	[%rd34], {%f75, %f77};
	ld.global.f32 	%f78, [%rd32+8];
	fma.rn.f32 	%f79, %f78, 0f41000000, 0fC0800000;
	mul.f32 	%f80, %f77, %f77;
	fma.rn.f32 	%f81, %f75, %f75, %f80;
	fma.rn.f32 	%f82, %f79, %f79, %f81;
	sqrt.rn.f32 	%f83, %f82;
	neg.f32 	%f84, %f75;
	div.rn.f32 	%f85, %f84, %f83;
	cvt.f64.f32 	%fd5, %f85;
	mul.f64 	%fd6, %fd5, 0d3FE0000000000000;
	add.s64 	%rd35, %rd1, %rd31;
	ld.global.f32 	%f86, [%rd35];
	cvt.f64.f32 	%fd7, %f86;
	mul.f64 	%fd8, %fd6, %fd7;
	cvt.rn.f32.f64 	%f87, %fd8;
	add.s64 	%rd36, %rd4, %rd33;
	neg.f32 	%f88, %f77;
	div.rn.f32 	%f89, %f88, %f83;
	cvt.f64.f32 	%fd9, %f89;
	mul.f64 	%fd10, %fd9, 0d3FE0000000000000;
	ld.global.f32 	%f90, [%rd35+4];
	cvt.f64.f32 	%fd11, %f90;
	mul.f64 	%fd12, %fd10, %fd11;
	cvt.rn.f32.f64 	%f91, %fd12;
	st.local.v2.f32 	[%rd36], {%f87, %f91};
	neg.f32 	%f92, %f79;
	div.rn.f32 	%f93, %f92, %f83;
	cvt.f64.f32 	%fd13, %f93;
	mul.f64 	%fd14, %fd13, 0d3FE0000000000000;
	ld.global.f32 	%f94, [%rd35+8];
	cvt.f64.f32 	%fd15, %f94;
	mul.f64 	%fd16, %fd14, %fd15;
	cvt.rn.f32.f64 	%f95, %fd16;
	mov.f32 	%f96, 0f3F800000;
	st.local.v2.f32 	[%rd30], {%f96, %f96};
	ld.global.f32 	%f97, [%rd32+12];
	fma.rn.f32 	%f98, %f97, 0f41000000, 0fC0800000;
	st.local.v2.f32 	[%rd34+8], {%f79, %f98};
	ld.global.f32 	%f99, [%rd32+16];
	fma.rn.f32 	%f100, %f99, 0f41000000, 0fC0800000;
	ld.global.f32 	%f101, [%rd32+20];
	fma.rn.f32 	%f102, %f101, 0f41000000, 0fC0800000;
	st.local.v2.f32 	[%rd34+16], {%f100, %f102};
	mul.f32 	%f103, %f100, %f100;
	fma.rn.f32 	%f104, %f98, %f98, %f103;
	fma.rn.f32 	%f105, %f102, %f102, %f104;
	sqrt.rn.f32 	%f106, %f105;
	neg.f32 	%f107, %f98;
	div.rn.f32 	%f108, %f107, %f106;
	cvt.f64.f32 	%fd17, %f108;
	mul.f64 	%fd18, %fd17, 0d3FE0000000000000;
	ld.global.f32 	%f109, [%rd35+12];
	cvt.f64.f32 	%fd19, %f109;
	mul.f64 	%fd20, %fd18, %fd19;
	cvt.rn.f32.f64 	%f110, %fd20;
	st.local.v2.f32 	[%rd36+8], {%f95, %f110};
	neg.f32 	%f111, %f100;
	div.rn.f32 	%f112, %f111, %f106;
	cvt.f64.f32 	%fd21, %f112;
	mul.f64 	%fd22, %fd21, 0d3FE0000000000000;
	ld.global.f32 	%f113, [%rd35+16];
	cvt.f64.f32 	%fd23, %f113;
	mul.f64 	%fd24, %fd22, %fd23;
	cvt.rn.f32.f64 	%f114, %fd24;
	neg.f32 	%f115, %f102;
	div.rn.f32 	%f116, %f115, %f106;
	cvt.f64.f32 	%fd25, %f116;
	mul.f64 	%fd26, %fd25, 0d3FE0000000000000;
	ld.global.f32 	%f117, [%rd35+20];
	cvt.f64.f32 	%fd27, %f117;
	mul.f64 	%fd28, %fd26, %fd27;
	cvt.rn.f32.f64 	%f118, %fd28;
	st.local.v2.f32 	[%rd36+16], {%f114, %f118};
	add.s32 	%r349, %r349, 2;
	setp.eq.s32 	%p4, %r349, %r348;
	@%p4 bra 	$L__BB0_5;
	bra.uni 	$L__BB0_4;
$L__BB0_5:
	ld.param.u32 	%r330, [_Z13self_assemblePdS_S_PfS0_iij_param_6];
	and.b32  	%r81, %r330, 1;
	setp.eq.b32 	%p5, %r81, 1;
	not.pred 	%p6, %p5;
	@%p6 bra 	$L__BB0_7;
	mul.wide.u32 	%rd37, %r348, 4;
	add.s64 	%rd38, %rd6, %rd37;
	mov.b32 	%r82, 1065353216;
	st.local.u32 	[%rd38], %r82;
	mad.lo.s32 	%r83, %r348, 3, %r2;
	mul.wide.s32 	%rd39, %r83, 4;
	add.s64 	%rd40, %rd2, %rd39;
	ld.global.f32 	%f119, [%rd40];
	fma.rn.f32 	%f120, %f119, 0f41000000, 0fC0800000;
	mul.wide.u32 	%rd41, %r348, 12;
	add.s64 	%rd42, %rd3, %rd41;
	st.local.f32 	[%rd42], %f120;
	ld.global.f32 	%f121, [%rd40+4];
	fma.rn.f32 	%f122, %f121, 0f41000000, 0fC0800000;
	st.local.f32 	[%rd42+4], %f122;
	ld.global.f32 	%f123, [%rd40+8];
	fma.rn.f32 	%f124, %f123, 0f41000000, 0fC0800000;
	st.local.f32 	[%rd42+8], %f124;
	mul.f32 	%f125, %f122, %f122;
	fma.rn.f32 	%f126, %f120, %f120, %f125;
	fma.rn.f32 	%f127, %f124, %f124, %f126;
	sqrt.rn.f32 	%f128, %f127;
	neg.f32 	%f129, %f120;
	div.rn.f32 	%f130, %f129, %f128;
	cvt.f64.f32 	%fd29, %f130;
	mul.f64 	%fd30, %fd29, 0d3FE0000000000000;
	add.s64 	%rd43, %rd1, %rd39;
	ld.global.f32 	%f131, [%rd43];
	cvt.f64.f32 	%fd31, %f131;
	mul.f64 	%fd32, %fd30, %fd31;
	cvt.rn.f32.f64 	%f132, %fd32;
	add.s64 	%rd44, %rd4, %rd41;
	st.local.f32 	[%rd44], %f132;
	neg.f32 	%f133, %f122;
	div.rn.f32 	%f134, %f133, %f128;
	cvt.f64.f32 	%fd33, %f134;
	mul.f64 	%fd34, %fd33, 0d3FE0000000000000;
	ld.global.f32 	%f135, [%rd43+4];
	cvt.f64.f32 	%fd35, %f135;
	mul.f64 	%fd36, %fd34, %fd35;
	cvt.rn.f32.f64 	%f136, %fd36;
	st.local.f32 	[%rd44+4], %f136;
	neg.f32 	%f137, %f124;
	div.rn.f32 	%f138, %f137, %f128;
	cvt.f64.f32 	%fd37, %f138;
	mul.f64 	%fd38, %fd37, 0d3FE0000000000000;
	ld.global.f32 	%f139, [%rd43+8];
	cvt.f64.f32 	%fd39, %f139;
	mul.f64 	%fd40, %fd38, %fd39;
	cvt.rn.f32.f64 	%f140, %fd40;
	st.local.f32 	[%rd44+8], %f140;
$L__BB0_7:
	ld.param.u32 	%r331, [_Z13self_assemblePdS_S_PfS0_iij_param_6];
	setp.gt.s32 	%p7, %r331, 0;
	add.s32 	%r5, %r331, -1;
	mov.u64 	%rd45, $str;
	cvta.global.u64 	%rd46, %rd45;
	{ // callseq 0, 0
	.param .b64 param0;
	st.param.b64 	[param0], %rd46;
	.param .b64 param1;
	st.param.b64 	[param1], 0;
	.param .b32 retval0;
	call.uni (retval0), 
	vprintf, 
	(
	param0, 
	param1
	);
	ld.param.b32 	%r84, [retval0];
	} // callseq 0
	@%p7 bra 	$L__BB0_8;
	bra.uni 	$L__BB0_19;
$L__BB0_8:
	setp.lt.u32 	%p8, %r5, 7;
	mov.b32 	%r351, 0;
	@%p8 bra 	$L__BB0_11;
	mov.b32 	%r353, 0;
	add.u64 	%rd49, %SP, 240;
	mov.u64 	%rd51, $str$1;
	mov.u64 	%rd53, $str$2;
	mov.u64 	%rd55, $str$3;
$L__BB0_10:
	.pragma "nounroll";
	ld.param.u32 	%r332, [_Z13self_assemblePdS_S_PfS0_iij_param_6];
	mul.wide.u32 	%rd47, %r353, 12;
	add.s64 	%rd48, %rd3, %rd47;
	ld.local.f32 	%f141, [%rd48];
	cvt.f64.f32 	%fd41, %f141;
	cvta.to.local.u64 	%rd50, %rd49;
	st.local.u32 	[%rd50], %r353;
	st.local.f64 	[%rd50+8], %fd41;
	cvta.global.u64 	%rd52, %rd51;
	{ // callseq 1, 0
	.param .b64 param0;
	st.param.b64 	[param0], %rd52;
	.param .b64 param1;
	st.param.b64 	[param1], %rd49;
	.param .b32 retval0;
	call.uni (retval0), 
	vprintf, 
	(
	param0, 
	param1
	);
	ld.param.b32 	%r88, [retval0];
	} // callseq 1
	ld.local.f32 	%f142, [%rd48+4];
	cvt.f64.f32 	%fd42, %f142;
	st.local.u32 	[%rd50], %r353;
	st.local.f64 	[%rd50+8], %fd42;
	cvta.global.u64 	%rd54, %rd53;
	{ // callseq 2, 0
	.param .b64 param0;
	st.param.b64 	[param0], %rd54;
	.param .b64 param1;
	st.param.b64 	[param1], %rd49;
	.param .b32 retval0;
	call.uni (retval0), 
	vprintf, 
	(
	param0, 
	param1
	);
	ld.param.b32 	%r90, [retval0];
	} // callseq 2
	ld.local.f32 	%f143, [%rd48+8];
	cvt.f64.f32 	%fd43, %f143;
	st.local.u32 	[%rd50], %r353;
	st.local.f64 	[%rd50+8], %fd43;
	cvta.global.u64 	%rd56, %rd55;
	{ // callseq 3, 0
	.param .b64 param0;
	st.param.b64 	[param0], %rd56;
	.param .b64 param1;
	st.param.b64 	[param1], %rd49;
	.param .b32 retval0;
	call.uni (retval0), 
	vprintf, 
	(
	param0, 
	param1
	);
	ld.param.b32 	%r92, [retval0];
	} // callseq 3
	add.s32 	%r94, %r353, 1;
	ld.local.f32 	%f144, [%rd48+12];
	cvt.f64.f32 	%fd44, %f144;
	st.local.u32 	[%rd50], %r94;
	st.local.f64 	[%rd50+8], %fd44;
	{ // callseq 4, 0
	.param .b64 param0;
	st.param.b64 	[param0], %rd52;
	.param .b64 param1;
	st.param.b64 	[param1], %rd49;
	.param .b32 retval0;
	call.uni (retval0), 
	vprintf, 
	(
	param0, 
	param1
	);
	ld.param.b32 	%r95, [retval0];
	} // callseq 4
	ld.local.f32 	%f145, [%rd48+16];
	cvt.f64.f32 	%fd45, %f145;
	st.local.u32 	[%rd50], %r94;
	st.local.f64 	[%rd50+8], %fd45;
	{ // callseq 5, 0
	.param .b64 param0;
	st.param.b64 	[param0], %rd54;
	.param .b64 param1;
	st.param.b64 	[param1], %rd49;
	.param .b32 retval0;
	call.uni (retval0), 
	vprintf, 
	(
	param0, 
	param1
	);
	ld.param.b32 	%r97, [retval0];
	} // callseq 5
	ld.local.f32 	%f146, [%rd48+20];
	cvt.f64.f32 	%fd46, %f146;
	st.local.u32 	[%rd50], %r94;
	st.local.f64 	[%rd50+8], %fd46;
	{ // callseq 6, 0
	.param .b64 param0;
	st.param.b64 	[param0], %rd56;
	.param .b64 param1;
	st.param.b64 	[param1], %rd49;
	.param .b32 retval0;
	call.uni (retval0), 
	vprintf, 
	(
	param0, 
	param1
	);
	ld.param.b32 	%r99, [retval0];
	} // callseq 6
	add.s32 	%r101, %r353, 2;
	ld.local.f32 	%f147, [%rd48+24];
	cvt.f64.f32 	%fd47, %f147;
	st.local.u32 	[%rd50], %r101;
	st.local.f64 	[%rd50+8], %fd47;
	{ // callseq 7, 0
	.param .b64 param0;
	st.param.b64 	[param0], %rd52;
	.param .b64 param1;
	st.param.b64 	[param1], %rd49;
	.param .b32 retval0;
	call.uni (retval0), 
	vprintf, 
	(
	param0, 
	param1
	);
	ld.param.b32 	%r102, [retval0];
	} // callseq 7
	ld.local.f32 	%f148, [%rd48+28];
	cvt.f64.f32 	%fd48, %f148;
	st.local.u32 	[%rd50], %r101;
	st.local.f64 	[%rd50+8], %fd48;
	{ // callseq 8, 0
	.param .b64 param0;
	st.param.b64 	[param0], %rd54;
	.param .b64 param1;
	st.param.b64 	[param1], %rd49;
	.param .b32 retval0;
	call.uni (retval0), 
	vprintf, 
	(
	param0, 
	param1
	);
	ld.param.b32 	%r104, [retval0];
	} // callseq 8
	ld.local.f32 	%f149, [%rd48+32];
	cvt.f64.f32 	%fd49, %f149;
	st.local.u32 	[%rd50], %r101;
	st.local.f64 	[%rd50+8], %fd49;
	{ // callseq 9, 0
	.param .b64 param0;
	st.param.b64 	[param0], %rd56;
	.param .b64 param1;
	st.param.b64 	[param1], %rd49;
	.param .b32 retval0;
	call.uni (retval0), 
	vprintf, 
	(
	param0, 
	param1
	);
	ld.param.b32 	%r106, [retval0];
	} // callseq 9
	add.s32 	%r108, %r353, 3;
	ld.local.f32 	%f150, [%rd48+36];
	cvt.f64.f32 	%fd50, %f150;
	st.local.u32 	[%rd50], %r108;
	st.local.f64 	[%rd50+8], %fd50;
	{ // callseq 10, 0
	.param .b64 param0;
	st.param.b64 	[param0], %rd52;
	.param .b64 param1;
	st.param.b64 	[param1], %rd49;
	.param .b32 retval0;
	call.uni (retval0), 
	vprintf, 
	(
	param0, 
	param1
	);
	ld.param.b32 	%r109, [retval0];
	} // callseq 10
	ld.local.f32 	%f151, [%rd48+40];
	cvt.f64.f32 	%fd51, %f151;
	st.local.u32 	[%rd50], %r108;
	st.local.f64 	[%rd50+8], %fd51;
	{ // callseq 11, 0
	.param .b64 param0;
	st.param.b64 	[param0], %rd54;
	.param .b64 param1;
	st.param.b64 	[param1], %rd49;
	.param .b32 retval0;
	call.uni (retval0), 
	vprintf, 
	(
	param0, 
	param1
	);
	ld.param.b32 	%r111, [retval0];
	} // callseq 11
	ld.local.f32 	%f152, [%rd48+44];
	cvt.f64.f32 	%fd52, %f152;
	st.local.u32 	[%rd50], %r108;
	st.local.f64 	[%rd50+8], %fd52;
	{ // callseq 12, 0
	.param .b64 param0;
	st.param.b64 	[param0], %rd56;
	.param .b64 param1;
	st.param.b64 	[param1], %rd49;
	.param .b32 retval0;
	call.uni (retval0), 
	vprintf, 
	(
	param0, 
	param1
	);
	ld.param.b32 	%r113, [retval0];
	} // callseq 12
	add.s32 	%r115, %r353, 4;
	ld.local.f32 	%f153, [%rd48+48];
	cvt.f64.f32 	%fd53, %f153;
	st.local.u32 	[%rd50], %r115;
	st.local.f64 	[%rd50+8], %fd53;
	{ // callseq 13, 0
	.param .b64 param0;
	st.param.b64 	[param0], %rd52;
	.param .b64 param1;
	st.param.b64 	[param1], %rd49;
	.param .b32 retval0;
	call.uni (retval0), 
	vprintf, 
	(
	param0, 
	param1
	);
	ld.param.b32 	%r116, [retval0];
	} // callseq 13
	ld.local.f32 	%f154, [%rd48+52];
	cvt.f64.f32 	%fd54, %f154;
	st.local.u32 	[%rd50], %r115;
	st.local.f64 	[%rd50+8], %fd54;
	{ // callseq 14, 0
	.param .b64 param0;
	st.param.b64 	[param0], %rd54;
	.param .b64 param1;
	st.param.b64 	[param1], %rd49;
	.param .b32 retval0;
	call.uni (retval0), 
	vprintf, 
	(
	param0, 
	param1
	);
	ld.param.b32 	%r118, [retval0];
	} // callseq 14
	ld.local.f32 	%f155, [%rd48+56];
	cvt.f64.f32 	%fd55, %f155;
	st.local.u32 	[%rd50], %r115;
	st.local.f64 	[%rd50+8], %fd55;
	{ // callseq 15, 0
	.param .b64 param0;
	st.param.b64 	[param0], %rd56;
	.param .b64 param1;
	st.param.b64 	[param1], %rd49;
	.param .b32 retval0;
	call.uni (retval0), 
	vprintf, 
	(
	param0, 
	param1
	);
	ld.param.b32 	%r120, [retval0];
	} // callseq 15
	add.s32 	%r122, %r353, 5;
	ld.local.f32 	%f156, [%rd48+60];
	cvt.f64.f32 	%fd56, %f156;
	st.local.u32 	[%rd50], %r122;
	st.local.f64 	[%rd50+8], %fd56;
	{ // callseq 16, 0
	.param .b64 param0;
	st.param.b64 	[param0], %rd52;
	.param .b64 param1;
	st.param.b64 	[param1], %rd49;
	.param .b32 retval0;
	call.uni (retval0), 
	vprintf, 
	(
	param0, 
	param1
	);
	ld.param.b32 	%r123, [retval0];
	} // callseq 16
	ld.local.f32 	%f157, [%rd48+64];
	cvt.f64.f32 	%fd57, %f157;
	st.local.u32 	[%rd50], %r122;
	st.local.f64 	[%rd50+8], %fd57;
	{ // callseq 17, 0
	.param .b64 param0;
	st.param.b64 	[param0], %rd54;
	.param .b64 param1;
	st.param.b64 	[param1], %rd49;
	.param .b32 retval0;
	call.uni (retval0), 
	vprintf, 
	(
	param0, 
	param1
	);
	ld.param.b32 	%r125, [retval0];
	} // callseq 17
	ld.local.f32 	%f158, [%rd48+68];
	cvt.f64.f32 	%fd58, %f158;
	st.local.u32 	[%rd50], %r122;
	st.local.f64 	[%rd50+8], %fd58;
	{ // callseq 18, 0
	.param .b64 param0;
	st.param.b64 	[param0], %rd56;
	.param .b64 param1;
	st.param.b64 	[param1], %rd49;
	.param .b32 retval0;
	call.uni (retval0), 
	vprintf, 
	(
	param0, 
	param1
	);
	ld.param.b32 	%r127, [retval0];
	} // callseq 18
	add.s32 	%r129, %r353, 6;
	ld.local.f32 	%f159, [%rd48+72];
	cvt.f64.f32 	%fd59, %f159;
	st.local.u32 	[%rd50], %r129;
	st.local.f64 	[%rd50+8], %fd59;
	{ // callseq 19, 0
	.param .b64 param0;
	st.param.b64 	[param0], %rd52;
	.param .b64 param1;
	st.param.b64 	[param1], %rd49;
	.param .b32 retval0;
	call.uni (retval0), 
	vprintf, 
	(
	param0, 
	param1
	);
	ld.param.b32 	%r130, [retval0];
	} // callseq 19
	ld.local.f32 	%f160, [%rd48+76];
	cvt.f64.f32 	%fd60, %f160;
	st.local.u32 	[%rd50], %r129;
	st.local.f64 	[%rd50+8], %fd60;
	{ // callseq 20, 0
	.param .b64 param0;
	st.param.b64 	[param0], %rd54;
	.param .b64 param1;
	st.param.b64 	[param1], %rd49;
	.param .b32 retval0;
	call.uni (retval0), 
	vprintf, 
	(
	param0, 
	param1
	);
	ld.param.b32 	%r132, [retval0];
	} // callseq 20
	ld.local.f32 	%f161, [%rd48+80];
	cvt.f64.f32 	%fd61, %f161;
	st.local.u32 	[%rd50], %r129;
	st.local.f64 	[%rd50+8], %fd61;
	{ // callseq 21, 0
	.param .b64 param0;
	st.param.b64 	[param0], %rd56;
	.param .b64 param1;
	st.param.b64 	[param1], %rd49;
	.param .b32 retval0;
	call.uni (retval0), 
	vprintf, 
	(
	param0, 
	param1
	);
	ld.param.b32 	%r134, [retval0];
	} // callseq 21
	add.s32 	%r136, %r353, 7;
	ld.local.f32 	%f162, [%rd48+84];
	cvt.f64.f32 	%fd62, %f162;
	st.local.u32 	[%rd50], %r136;
	st.local.f64 	[%rd50+8], %fd62;
	{ // callseq 22, 0
	.param .b64 param0;
	st.param.b64 	[param0], %rd52;
	.param .b64 param1;
	st.param.b64 	[param1], %rd49;
	.param .b32 retval0;
	call.uni (retval0), 
	vprintf, 
	(
	param0, 
	param1
	);
	ld.param.b32 	%r137, [retval0];
	} // callseq 22
	ld.local.f32 	%f163, [%rd48+88];
	cvt.f64.f32 	%fd63, %f163;
	st.local.u32 	[%rd50], %r136;
	st.local.f64 	[%rd50+8], %fd63;
	{ // callseq 23, 0
	.param .b64 param0;
	st.param.b64 	[param0], %rd54;
	.param .b64 param1;
	st.param.b64 	[param1], %rd49;
	.param .b32 retval0;
	call.uni (retval0), 
	vprintf, 
	(
	param0, 
	param1
	);
	ld.param.b32 	%r139, [retval0];
	} // callseq 23
	ld.local.f32 	%f164, [%rd48+92];
	cvt.f64.f32 	%fd64, %f164;
	st.local.u32 	[%rd50], %r136;
	st.local.f64 	[%rd50+8], %fd64;
	{ // callseq 24, 0
	.param .b64 param0;
	st.param.b64 	[param0], %rd56;
	.param .b64 param1;
	st.param.b64 	[param1], %rd49;
	.param .b32 retval0;
	call.uni (retval0), 
	vprintf, 
	(
	param0, 
	param1
	);
	ld.param.b32 	%r141, [retval0];
	} // callseq 24
	add.s32 	%r353, %r353, 8;
	and.b32  	%r351, %r332, 2147483640;
	setp.eq.s32 	%p9, %r353, %r351;
	@%p9 bra 	$L__BB0_11;
	bra.uni 	$L__BB0_10;
$L__BB0_11:
	ld.param.u32 	%r333, [_Z13self_assemblePdS_S_PfS0_iij_param_6];
	and.b32  	%r9, %r333, 7;
	setp.eq.s32 	%p10, %r9, 0;
	@%p10 bra 	$L__BB0_19;
	ld.param.u32 	%r334, [_Z13self_assemblePdS_S_PfS0_iij_param_6];
	add.u64 	%rd57, %SP, 240;
	add.u64 	%rd7, %SPL, 240;
	and.b32  	%r10, %r334, 3;
	setp.lt.u32 	%p11, %r9, 4;
	@%p11 bra 	$L__BB0_14;
	mul.wide.u32 	%rd58, %r351, 12;
	add.s64 	%rd59, %rd3, %rd58;
	ld.local.f32 	%f165, [%rd59];
	cvt.f64.f32 	%fd65, %f165;
	st.local.u32 	[%rd7], %r351;
	st.local.f64 	[%rd7+8], %fd65;
	mov.u64 	%rd60, $str$1;
	cvta.global.u64 	%rd61, %rd60;
	{ // callseq 25, 0
	.param .b64 param0;
	st.param.b64 	[param0], %rd61;
	.param .b64 param1;
	st.param.b64 	[param1], %rd57;
	.param .b32 retval0;
	call.uni (retval0), 
	vprintf, 
	(
	param0, 
	param1
	);
	ld.param.b32 	%r143, [retval0];
	} // callseq 25
	ld.local.f32 	%f166, [%rd59+4];
	cvt.f64.f32 	%fd66, %f166;
	st.local.u32 	[%rd7], %r351;
	st.local.f64 	[%rd7+8], %fd66;
	mov.u64 	%rd63, $str$2;
	cvta.global.u64 	%rd64, %rd63;
	{ // callseq 26, 0
	.param .b64 param0;
	st.param.b64 	[param0], %rd64;
	.param .b64 param1;
	st.param.b64 	[param1], %rd57;
	.param .b32 retval0;
	call.uni (retval0), 
	vprintf, 
	(
	param0, 
	param1
	);
	ld.param.b32 	%r145, [retval0];
	} // callseq 26
	ld.local.f32 	%f167, [%rd59+8];
	cvt.f64.f32 	%fd67, %f167;
	st.local.u32 	[%rd7], %r351;
	st.local.f64 	[%rd7+8], %fd67;
	mov.u64 	%rd65, $str$3;
	cvta.global.u64 	%rd66, %rd65;
	{ // callseq 27, 0
	.param .b64 param0;
	st.param.b64 	[param0], %rd66;
	.param .b64 param1;
	st.param.b64 	[param1], %rd57;
	.param .b32 retval0;
	call.uni (retval0), 
	vprintf, 
	(
	param0, 
	param1
	);
	ld.param.b32 	%r147, [retval0];
	} // callseq 27
	add.s32 	%r149, %r351, 1;
	ld.local.f32 	%f168, [%rd59+12];
	cvt.f64.f32 	%fd68, %f168;
	st.local.u32 	[%rd7], %r149;
	st.local.f64 	[%rd7+8], %fd68;
	{ // callseq 28, 0
	.param .b64 param0;
	st.param.b64 	[param0], %rd61;
	.param .b64 param1;
	st.param.b64 	[param1], %rd57;
	.param .b32 retval0;
	call.uni (retval0), 
	vprintf, 
	(
	param0, 
	param1
	);
	ld.param.b32 	%r150, [retval0];
	} // callseq 28
	ld.local.f32 	%f169, [%rd59+16];
	cvt.f64.f32 	%fd69, %f169;
	st.local.u32 	[%rd7], %r149;
	st.local.f64 	[%rd7+8], %fd69;
	{ // callseq 29, 0
	.param .b64 param0;
	st.param.b64 	[param0], %rd64;
	.param .b64 param1;
	st.param.b64 	[param1], %rd57;
	.param .b32 retval0;
	call.uni (retval0), 
	vprintf, 
	(
	param0, 
	param1
	);
	ld.param.b32 	%r152, [retval0];
	} // callseq 29
	ld.local.f32 	%f170, [%rd59+20];
	cvt.f64.f32 	%fd70, %f170;
	st.local.u32 	[%rd7], %r149;
	st.local.f64 	[%rd7+8], %fd70;
	{ // callseq 30, 0
	.param .b64 param0;
	st.param.b64 	[param0], %rd66;
	.param .b64 param1;
	st.param.b64 	[param1], %rd57;
	.param .b32 retval0;
	call.uni (retval0), 
	vprintf, 
	(
	param0, 
	param1
	);
	ld.param.b32 	%r154, [retval0];
	} // callseq 30
	add.s32 	%r156, %r351, 2;
	ld.local.f32 	%f171, [%rd59+24];
	cvt.f64.f32 	%fd71, %f171;
	st.local.u32 	[%rd7], %r156;
	st.local.f64 	[%rd7+8], %fd71;
	{ // callseq 31, 0
	.param .b64 param0;
	st.param.b64 	[param0], %rd61;
	.param .b64 param1;
	st.param.b64 	[param1], %rd57;
	.param .b32 retval0;
	call.uni (retval0), 
	vprintf, 
	(
	param0, 
	param1
	);
	ld.param.b32 	%r157, [retval0];
	} // callseq 31
	ld.local.f32 	%f172, [%rd59+28];
	cvt.f64.f32 	%fd72, %f172;
	st.local.u32 	[%rd7], %r156;
	st.local.f64 	[%rd7+8], %fd72;
	{ // callseq 32, 0
	.param .b64 param0;
	st.param.b64 	[param0], %rd64;
	.param .b64 param1;
	st.param.b64 	[param1], %rd57;
	.param .b32 retval0;
	call.uni (retval0), 
	vprintf, 
	(
	param0, 
	param1
	);
	ld.param.b32 	%r159, [retval0];
	} // callseq 32
	ld.local.f32 	%f173, [%rd59+32];
	cvt.f64.f32 	%fd73, %f173;
	st.local.u32 	[%rd7], %r156;
	st.local.f64 	[%rd7+8], %fd73;
	{ // callseq 33, 0
	.param .b64 param0;
	st.param.b64 	[param0], %rd66;
	.param .b64 param1;
	st.param.b64 	[param1], %rd57;
	.param .b32 retval0;
	call.uni (retval0), 
	vprintf, 
	(
	param0, 
	param1
	);
	ld.param.b32 	%r161, [retval0];
	} // callseq 33
	add.s32 	%r163, %r351, 3;
	ld.local.f32 	%f174, [%rd59+36];
	cvt.f64.f32 	%fd74, %f174;
	st.local.u32 	[%rd7], %r163;
	st.local.f64 	[%rd7+8], %fd74;
	{ // callseq 34, 0
	.param .b64 param0;
	st.param.b64 	[param0], %rd61;
	.param .b64 param1;
	st.param.b64 	[param1], %rd57;
	.param .b32 retval0;
	call.uni (retval0), 
	vprintf, 
	(
	param0, 
	param1
	);
	ld.param.b32 	%r164, [retval0];
	} // callseq 34
	ld.local.f32 	%f175, [%rd59+40];
	cvt.f64.f32 	%fd75, %f175;
	st.local.u32 	[%rd7], %r163;
	st.local.f64 	[%rd7+8], %fd75;
	{ // callseq 35, 0
	.param .b64 param0;
	st.param.b64 	[param0], %rd64;
	.param .b64 param1;
	st.param.b64 	[param1], %rd57;
	.param .b32 retval0;
	call.uni (retval0), 
	vprintf, 
	(
	param0, 
	param1
	);
	ld.param.b32 	%r166, [retval0];
	} // callseq 35
	ld.local.f32 	%f176, [%rd59+44];
	cvt.f64.f32 	%fd76, %f176;
	st.local.u32 	[%rd7], %r163;
	st.local.f64 	[%rd7+8], %fd76;
	{ // callseq 36, 0
	.param .b64 param0;
	st.param.b64 	[param0], %rd66;
	.param .b64 param1;
	st.param.b64 	[param1], %rd57;
	.param .b32 retval0;
	call.uni (retval0), 
	vprintf, 
	(
	param0, 
	param1
	);
	ld.param.b32 	%r168, [retval0];
	} // callseq 36
	add.s32 	%r351, %r351, 4;
$L__BB0_14:
	setp.eq.s32 	%p12, %r10, 0;
	@%p12 bra 	$L__BB0_19;
	setp.eq.s32 	%p13, %r10, 1;
	@%p13 bra 	$L__BB0_17;
	mul.wide.u32 	%rd67, %r351, 12;
	add.s64 	%rd68, %rd3, %rd67;
	ld.local.f32 	%f177, [%rd68];
	cvt.f64.f32 	%fd77, %f177;
	st.local.u32 	[%rd7], %r351;
	st.local.f64 	[%rd7+8], %fd77;
	mov.u64 	%rd69, $str$1;
	cvta.global.u64 	%rd70, %rd69;
	{ // callseq 37, 0
	.param .b64 param0;
	st.param.b64 	[param0], %rd70;
	.param .b64 param1;
	st.param.b64 	[param1], %rd57;
	.param .b32 retval0;
	call.uni (retval0), 
	vprintf, 
	(
	param0, 
	param1
	);
	ld.param.b32 	%r170, [retval0];
	} // callseq 37
	ld.local.f32 	%f178, [%rd68+4];
	cvt.f64.f32 	%fd78, %f178;
	st.local.u32 	[%rd7], %r351;
	st.local.f64 	[%rd7+8], %fd78;
	mov.u64 	%rd72, $str$2;
	cvta.global.u64 	%rd73, %rd72;
	{ // callseq 38, 0
	.param .b64 param0;
	st.param.b64 	[param0], %rd73;
	.param .b64 param1;
	st.param.b64 	[param1], %rd57;
	.param .b32 retval0;
	call.uni (retval0), 
	vprintf, 
	(
	param0, 
	param1
	);
	ld.param.b32 	%r172, [retval0];
	} // callseq 38
	ld.local.f32 	%f179, [%rd68+8];
	cvt.f64.f32 	%fd79, %f179;
	st.local.u32 	[%rd7], %r351;
	st.local.f64 	[%rd7+8], %fd79;
	mov.u64 	%rd74, $str$3;
	cvta.global.u64 	%rd75, %rd74;
	{ // callseq 39, 0
	.param .b64 param0;
	st.param.b64 	[param0], %rd75;
	.param .b64 param1;
	st.param.b64 	[param1], %rd57;
	.param .b32 retval0;
	call.uni (retval0), 
	vprintf, 
	(
	param0, 
	param1
	);
	ld.param.b32 	%r174, [retval0];
	} // callseq 39
	add.s32 	%r176, %r351, 1;
	ld.local.f32 	%f180, [%rd68+12];
	cvt.f64.f32 	%fd80, %f180;
	st.local.u32 	[%rd7], %r176;
	st.local.f64 	[%rd7+8], %fd80;
	{ // callseq 40, 0
	.param .b64 param0;
	st.param.b64 	[param0], %rd70;
	.param .b64 param1;
	st.param.b64 	[param1], %rd57;
	.param .b32 retval0;
	call.uni (retval0), 
	vprintf, 
	(
	param0, 
	param1
	);
	ld.param.b32 	%r177, [retval0];
	} // callseq 40
	ld.local.f32 	%f181, [%rd68+16];
	cvt.f64.f32 	%fd81, %f181;
	st.local.u32 	[%rd7], %r176;
	st.local.f64 	[%rd7+8], %fd81;
	{ // callseq 41, 0
	.param .b64 param0;
	st.param.b64 	[param0], %rd73;
	.param .b64 param1;
	st.param.b64 	[param1], %rd57;
	.param .b32 retval0;
	call.uni (retval0), 
	vprintf, 
	(
	param0, 
	param1
	);
	ld.param.b32 	%r179, [retval0];
	} // callseq 41
	ld.local.f32 	%f182, [%rd68+20];
	cvt.f64.f32 	%fd82, %f182;
	st.local.u32 	[%rd7], %r176;
	st.local.f64 	[%rd7+8], %fd82;
	{ // callseq 42, 0
	.param .b64 param0;
	st.param.b64 	[param0], %rd75;
	.param .b64 param1;
	st.param.b64 	[param1], %rd57;
	.param .b32 retval0;
	call.uni (retval0), 
	vprintf, 
	(
	param0, 
	param1
	);
	ld.param.b32 	%r181, [retval0];
	} // callseq 42
	add.s32 	%r351, %r351, 2;
$L__BB0_17:
	ld.param.u32 	%r335, [_Z13self_assemblePdS_S_PfS0_iij_param_6];
	and.b32  	%r183, %r335, 1;
	setp.eq.b32 	%p14, %r183, 1;
	not.pred 	%p15, %p14;
	@%p15 bra 	$L__BB0_19;
	mul.wide.u32 	%rd76, %r351, 12;
	add.s64 	%rd77, %rd3, %rd76;
	ld.local.f32 	%f183, [%rd77];
	cvt.f64.f32 	%fd83, %f183;
	st.local.u32 	[%rd7], %r351;
	st.local.f64 	[%rd7+8], %fd83;
	mov.u64 	%rd78, $str$1;
	cvta.global.u64 	%rd79, %rd78;
	{ // callseq 43, 0
	.param .b64 param0;
	st.param.b64 	[param0], %rd79;
	.param .b64 param1;
	st.param.b64 	[param1], %rd57;
	.param .b32 retval0;
	call.uni (retval0), 
	vprintf, 
	(
	param0, 
	param1
	);
	ld.param.b32 	%r184, [retval0];
	} // callseq 43
	ld.local.f32 	%f184, [%rd77+4];
	cvt.f64.f32 	%fd84, %f184;
	st.local.u32 	[%rd7], %r351;
	st.local.f64 	[%rd7+8], %fd84;
	mov.u64 	%rd81, $str$2;
	cvta.global.u64 	%rd82, %rd81;
	{ // callseq 44, 0
	.param .b64 param0;
	st.param.b64 	[param0], %rd82;
	.param .b64 param1;
	st.param.b64 	[param1], %rd57;
	.param .b32 retval0;
	call.uni (retval0), 
	vprintf, 
	(
	param0, 
	param1
	);
	ld.param.b32 	%r186, [retval0];
	} // callseq 44
	ld.local.f32 	%f185, [%rd77+8];
	cvt.f64.f32 	%fd85, %f185;
	st.local.u32 	[%rd7], %r351;
	st.local.f64 	[%rd7+8], %fd85;
	mov.u64 	%rd83, $str$3;
	cvta.global.u64 	%rd84, %rd83;
	{ // callseq 45, 0
	.param .b64 param0;
	st.param.b64 	[param0], %rd84;
	.param .b64 param1;
	st.param.b64 	[param1], %rd57;
	.param .b32 retval0;
	call.uni (retval0), 
	vprintf, 
	(
	param0, 
	param1
	);
	ld.param.b32 	%r188, [retval0];
	} // callseq 45
$L__BB0_19:
	ld.param.u32 	%r336, [_Z13self_assemblePdS_S_PfS0_iij_param_6];
	and.b32  	%r15, %r336, 7;
	and.b32  	%r16, %r336, 3;
	and.b32  	%r17, %r336, 2147483640;
	and.b32  	%r18, %r336, 1;
	mov.b32 	%r354, 0;
$L__BB0_20:
	ld.param.u32 	%r337, [_Z13self_assemblePdS_S_PfS0_iij_param_6];
	setp.lt.s32 	%p16, %r337, 1;
	@%p16 bra 	$L__BB0_74;
	setp.lt.u32 	%p17, %r5, 7;
	mov.b32 	%r356, 0;
	@%p17 bra 	$L__BB0_24;
	mov.b32 	%r358, 0;
$L__BB0_23:
	.pragma "nounroll";
	mul.wide.u32 	%rd87, %r358, 12;
	add.s64 	%rd88, %rd5, %rd87;
	mov.f32 	%f186, 0f00000000;
	st.local.v2.f32 	[%rd88], {%f186, %f186};
	st.local.v2.f32 	[%rd88+8], {%f186, %f186};
	st.local.v2.f32 	[%rd88+16], {%f186, %f186};
	st.local.v2.f32 	[%rd88+24], {%f186, %f186};
	st.local.v2.f32 	[%rd88+32], {%f186, %f186};
	st.local.v2.f32 	[%rd88+40], {%f186, %f186};
	st.local.v2.f32 	[%rd88+48], {%f186, %f186};
	st.local.v2.f32 	[%rd88+56], {%f186, %f186};
	st.local.v2.f32 	[%rd88+64], {%f186, %f186};
	st.local.v2.f32 	[%rd88+72], {%f186, %f186};
	st.local.v2.f32 	[%rd88+80], {%f186, %f186};
	st.local.v2.f32 	[%rd88+88], {%f186, %f186};
	add.s32 	%r358, %r358, 8;
	setp.eq.s32 	%p18, %r358, %r17;
	mov.u32 	%r356, %r17;
	@%p18 bra 	$L__BB0_24;
	bra.uni 	$L__BB0_23;
$L__BB0_24:
	setp.eq.s32 	%p19, %r15, 0;
	@%p19 bra 	$L__BB0_32;
	add.s32 	%r195, %r15, -1;
	setp.lt.u32 	%p20, %r195, 3;
	@%p20 bra 	$L__BB0_27;
	mul.wide.u32 	%rd89, %r356, 12;
	add.s64 	%rd90, %rd5, %rd89;
	mov.b32 	%r196, 0;
	st.local.u32 	[%rd90], %r196;
	st.local.u32 	[%rd90+4], %r196;
	st.local.u32 	[%rd90+8], %r196;
	st.local.u32 	[%rd90+12], %r196;
	st.local.u32 	[%rd90+16], %r196;
	st.local.u32 	[%rd90+20], %r196;
	st.local.u32 	[%rd90+24], %r196;
	st.local.u32 	[%rd90+28], %r196;
	st.local.u32 	[%rd90+32], %r196;
	st.local.u32 	[%rd90+36], %r196;
	st.local.u32 	[%rd90+40], %r196;
	st.local.u32 	[%rd90+44], %r196;
	add.s32 	%r356, %r356, 4;
$L__BB0_27:
	setp.eq.s32 	%p21, %r16, 0;
	@%p21 bra 	$L__BB0_32;
	setp.eq.s32 	%p22, %r16, 1;
	@%p22 bra 	$L__BB0_30;
	mul.wide.u32 	%rd91, %r356, 12;
	add.s64 	%rd92, %rd5, %rd91;
	mov.b32 	%r197, 0;
	st.local.u32 	[%rd92], %r197;
	st.local.u32 	[%rd92+4], %r197;
	st.local.u32 	[%rd92+8], %r197;
	st.local.u32 	[%rd92+12], %r197;
	st.local.u32 	[%rd92+16], %r197;
	st.local.u32 	[%rd92+20], %r197;
	add.s32 	%r356, %r356, 2;
$L__BB0_30:
	setp.eq.s32 	%p23, %r18, 0;
	@%p23 bra 	$L__BB0_32;
	mul.wide.u32 	%rd93, %r356, 12;
	add.s64 	%rd94, %rd5, %rd93;
	mov.b32 	%r198, 0;
	st.local.u32 	[%rd94], %r198;
	st.local.u32 	[%rd94+4], %r198;
	st.local.u32 	[%rd94+8], %r198;
$L__BB0_32:
	mov.b32 	%r359, 0;
	mov.b16 	%rs23, 0;
$L__BB0_33:
	mov.u32 	%r30, %r359;
	ld.param.u32 	%r338, [_Z13self_assemblePdS_S_PfS0_iij_param_6];
	sub.s32 	%r31, %r5, %r30;
	add.s32 	%r359, %r30, 1;
	setp.ge.s32 	%p24, %r359, %r338;
	@%p24 bra 	$L__BB0_56;
	ld.param.u32 	%r339, [_Z13self_assemblePdS_S_PfS0_iij_param_6];
	mul.wide.u32 	%rd95, %r30, 12;
	add.s64 	%rd96, %rd3, %rd95;
	ld.local.f32 	%f1, [%rd96];
	ld.local.f32 	%f2, [%rd96+4];
	ld.local.f32 	%f3, [%rd96+8];
	add.s64 	%rd8, %rd5, %rd95;
	sub.s32 	%r200, %r339, %r30;
	add.s32 	%r201, %r200, -2;
	setp.lt.u32 	%p25, %r201, 3;
	mov.u32 	%r362, %r359;
	@%p25 bra 	$L__BB0_45;
	mov.b32 	%r361, 0;
	mov.u32 	%r362, %r359;
$L__BB0_36:
	.pragma "nounroll";
	mul.wide.u32 	%rd97, %r362, 12;
	add.s64 	%rd9, %rd3, %rd97;
	ld.local.f32 	%f188, [%rd9];
	sub.f32 	%f4, %f188, %f1;
	ld.local.f32 	%f189, [%rd9+4];
	sub.f32 	%f5, %f189, %f2;
	ld.local.f32 	%f190, [%rd9+8];
	sub.f32 	%f6, %f190, %f3;
	mul.f32 	%f191, %f5, %f5;
	fma.rn.f32 	%f192, %f4, %f4, %f191;
	fma.rn.f32 	%f193, %f6, %f6, %f192;
	sqrt.rn.f32 	%f7, %f193;
	setp.lt.f32 	%p26, %f7, 0f3F800000;
	mov.f32 	%f748, 0fC2480000;
	@%p26 bra 	$L__BB0_38;
	cvt.f64.f32 	%fd86, %f7;
	setp.lt.f64 	%p27, %fd86, 0d3FF147AE147AE148;
	setp.lt.f32 	%p28, %f7, 0f40400000;
	selp.f32 	%f194, 0f3DCCCCCD, 0f40A00000, %p28;
	selp.f32 	%f748, 0f41200000, %f194, %p27;
$L__BB0_38:
	mul.f32 	%f196, %f4, %f748;
	div.rn.f32 	%f197, %f196, %f7;
	ld.local.f32 	%f198, [%rd8];
	add.f32 	%f199, %f198, %f197;
	st.local.f32 	[%rd8], %f199;
	add.s64 	%rd10, %rd5, %rd97;
	ld.local.f32 	%f200, [%rd10];
	sub.f32 	%f201, %f200, %f197;
	st.local.f32 	[%rd10], %f201;
	mul.f32 	%f202, %f5, %f748;
	div.rn.f32 	%f203, %f202, %f7;
	ld.local.f32 	%f204, [%rd8+4];
	add.f32 	%f205, %f203, %f204;
	st.local.f32 	[%rd8+4], %f205;
	ld.local.f32 	%f206, [%rd10+4];
	sub.f32 	%f207, %f206, %f203;
	st.local.f32 	[%rd10+4], %f207;
	mul.f32 	%f208, %f6, %f748;
	div.rn.f32 	%f209, %f208, %f7;
	ld.local.f32 	%f210, [%rd8+8];
	add.f32 	%f211, %f209, %f210;
	st.local.f32 	[%rd8+8], %f211;
	ld.local.f32 	%f212, [%rd10+8];
	sub.f32 	%f213, %f212, %f209;
	st.local.f32 	[%rd10+8], %f213;
	ld.local.f32 	%f214, [%rd9+12];
	sub.f32 	%f10, %f214, %f1;
	ld.local.f32 	%f215, [%rd9+16];
	sub.f32 	%f11, %f215, %f2;
	ld.local.f32 	%f216, [%rd9+20];
	sub.f32 	%f12, %f216, %f3;
	mul.f32 	%f217, %f11, %f11;
	fma.rn.f32 	%f218, %f10, %f10, %f217;
	fma.rn.f32 	%f219, %f12, %f12, %f218;
	sqrt.rn.f32 	%f13, %f219;
	setp.lt.f32 	%p29, %f13, 0f3F800000;
	mov.f32 	%f749, 0fC2480000;
	@%p29 bra 	$L__BB0_40;
	cvt.f64.f32 	%fd87, %f13;
	setp.lt.f64 	%p30, %fd87, 0d3FF147AE147AE148;
	setp.lt.f32 	%p31, %f13, 0f40400000;
	selp.f32 	%f220, 0f3DCCCCCD, 0f40A00000, %p31;
	selp.f32 	%f749, 0f41200000, %f220, %p30;
$L__BB0_40:
	mul.f32 	%f222, %f10, %f749;
	div.rn.f32 	%f223, %f222, %f13;
	ld.local.f32 	%f224, [%rd8];
	add.f32 	%f225, %f224, %f223;
	st.local.f32 	[%rd8], %f225;
	ld.local.f32 	%f226, [%rd10+12];
	sub.f32 	%f227, %f226, %f223;
	st.local.f32 	[%rd10+12], %f227;
	mul.f32 	%f228, %f11, %f749;
	div.rn.f32 	%f229, %f228, %f13;
	ld.local.f32 	%f230, [%rd8+4];
	add.f32 	%f231, %f229, %f230;
	st.local.f32 	[%rd8+4], %f231;
	ld.local.f32 	%f232, [%rd10+16];
	sub.f32 	%f233, %f232, %f229;
	st.local.f32 	[%rd10+16], %f233;
	mul.f32 	%f234, %f12, %f749;
	div.rn.f32 	%f235, %f234, %f13;
	ld.local.f32 	%f236, [%rd8+8];
	add.f32 	%f237, %f235, %f236;
	st.local.f32 	[%rd8+8], %f237;
	ld.local.f32 	%f238, [%rd10+20];
	sub.f32 	%f239, %f238, %f235;
	st.local.f32 	[%rd10+20], %f239;
	ld.local.f32 	%f240, [%rd9+24];
	sub.f32 	%f16, %f240, %f1;
	ld.local.f32 	%f241, [%rd9+28];
	sub.f32 	%f17, %f241, %f2;
	ld.local.f32 	%f242, [%rd9+32];
	sub.f32 	%f18, %f242, %f3;
	mul.f32 	%f243, %f17, %f17;
	fma.rn.f32 	%f244, %f16, %f16, %f243;
	fma.rn.f32 	%f245, %f18, %f18, %f244;
	sqrt.rn.f32 	%f19, %f245;
	setp.lt.f32 	%p32, %f19, 0f3F800000;
	mov.f32 	%f750, 0fC2480000;
	@%p32 bra 	$L__BB0_42;
	cvt.f64.f32 	%fd88, %f19;
	setp.lt.f64 	%p33, %fd88, 0d3FF147AE147AE148;
	setp.lt.f32 	%p34, %f19, 0f40400000;
	selp.f32 	%f246, 0f3DCCCCCD, 0f40A00000, %p34;
	selp.f32 	%f750, 0f41200000, %f246, %p33;
$L__BB0_42:
	mul.f32 	%f248, %f16, %f750;
	div.rn.f32 	%f249, %f248, %f19;
	ld.local.f32 	%f250, [%rd8];
	add.f32 	%f251, %f250, %f249;
	st.local.f32 	[%rd8], %f251;
	ld.local.f32 	%f252, [%rd10+24];
	sub.f32 	%f253, %f252, %f249;
	st.local.f32 	[%rd10+24], %f253;
	mul.f32 	%f254, %f17, %f750;
	div.rn.f32 	%f255, %f254, %f19;
	ld.local.f32 	%f256, [%rd8+4];
	add.f32 	%f257, %f255, %f256;
	st.local.f32 	[%rd8+4], %f257;
	ld.local.f32 	%f258, [%rd10+28];
	sub.f32 	%f259, %f258, %f255;
	st.local.f32 	[%rd10+28], %f259;
	mul.f32 	%f260, %f18, %f750;
	div.rn.f32 	%f261, %f260, %f19;
	ld.local.f32 	%f262, [%rd8+8];
	add.f32 	%f263, %f261, %f262;
	st.local.f32 	[%rd8+8], %f263;
	ld.local.f32 	%f264, [%rd10+32];
	sub.f32 	%f265, %f264, %f261;
	st.local.f32 	[%rd10+32], %f265;
	ld.local.f32 	%f266, [%rd9+36];
	sub.f32 	%f22, %f266, %f1;
	ld.local.f32 	%f267, [%rd9+40];
	sub.f32 	%f23, %f267, %f2;
	ld.local.f32 	%f268, [%rd9+44];
	sub.f32 	%f24, %f268, %f3;
	mul.f32 	%f269, %f23, %f23;
	fma.rn.f32 	%f270, %f22, %f22, %f269;
	fma.rn.f32 	%f271, %f24, %f24, %f270;
	sqrt.rn.f32 	%f25, %f271;
	setp.lt.f32 	%p35, %f25, 0f3F800000;
	mov.f32 	%f751, 0fC2480000;
	@%p35 bra 	$L__BB0_44;
	cvt.f64.f32 	%fd89, %f25;
	setp.lt.f64 	%p36, %fd89, 0d3FF147AE147AE148;
	setp.lt.f32 	%p37, %f25, 0f40400000;
	selp.f32 	%f272, 0f3DCCCCCD, 0f40A00000, %p37;
	selp.f32 	%f751, 0f41200000, %f272, %p36;
$L__BB0_44:
	mul.f32 	%f273, %f22, %f751;
	div.rn.f32 	%f274, %f273, %f25;
	ld.local.f32 	%f275, [%rd8];
	add.f32 	%f276, %f275, %f274;
	st.local.f32 	[%rd8], %f276;
	ld.local.f32 	%f277, [%rd10+36];
	sub.f32 	%f278, %f277, %f274;
	st.local.f32 	[%rd10+36], %f278;
	mul.f32 	%f279, %f23, %f751;
	div.rn.f32 	%f280, %f279, %f25;
	ld.local.f32 	%f281, [%rd8+4];
	add.f32 	%f282, %f280, %f281;
	st.local.f32 	[%rd8+4], %f282;
	ld.local.f32 	%f283, [%rd10+40];
	sub.f32 	%f284, %f283, %f280;
	st.local.f32 	[%rd10+40], %f284;
	mul.f32 	%f285, %f24, %f751;
	div.rn.f32 	%f286, %f285, %f25;
	ld.local.f32 	%f287, [%rd8+8];
	add.f32 	%f288, %f286, %f287;
	st.local.f32 	[%rd8+8], %f288;
	ld.local.f32 	%f289, [%rd10+44];
	sub.f32 	%f290, %f289, %f286;
	st.local.f32 	[%rd10+44], %f290;
	add.s32 	%r362, %r362, 4;
	add.s32 	%r361, %r361, 4;
	and.b32  	%r203, %r31, -4;
	setp.ne.s32 	%p38, %r361, %r203;
	@%p38 bra 	$L__BB0_36;
$L__BB0_45:
	and.b32  	%r204, %r31, 3;
	setp.eq.s32 	%p39, %r204, 0;
	@%p39 bra 	$L__BB0_56;
	ld.param.u32 	%r340, [_Z13self_assemblePdS_S_PfS0_iij_param_6];
	xor.b16  	%rs11, %rs23, 3;
	cvt.u16.u32 	%rs12, %r340;
	add.s16 	%rs2, %rs11, %rs12;
	and.b16  	%rs13, %rs2, 3;
	setp.eq.s16 	%p40, %rs13, 1;
	@%p40 bra 	$L__BB0_52;
	mul.wide.u32 	%rd99, %r362, 12;
	add.s64 	%rd11, %rd3, %rd99;
	ld.local.f32 	%f292, [%rd11];
	sub.f32 	%f28, %f292, %f1;
	ld.local.f32 	%f293, [%rd11+4];
	sub.f32 	%f29, %f293, %f2;
	ld.local.f32 	%f294, [%rd11+8];
	sub.f32 	%f30, %f294, %f3;
	mul.f32 	%f295, %f29, %f29;
	fma.rn.f32 	%f296, %f28, %f28, %f295;
	fma.rn.f32 	%f297, %f30, %f30, %f296;
	sqrt.rn.f32 	%f31, %f297;
	setp.lt.f32 	%p41, %f31, 0f3F800000;
	mov.f32 	%f752, 0fC2480000;
	@%p41 bra 	$L__BB0_49;
	cvt.f64.f32 	%fd90, %f31;
	setp.lt.f64 	%p42, %fd90, 0d3FF147AE147AE148;
	setp.lt.f32 	%p43, %f31, 0f40400000;
	selp.f32 	%f298, 0f3DCCCCCD, 0f40A00000, %p43;
	selp.f32 	%f752, 0f41200000, %f298, %p42;
$L__BB0_49:
	mul.f32 	%f300, %f28, %f752;
	div.rn.f32 	%f301, %f300, %f31;
	ld.local.f32 	%f302, [%rd8];
	add.f32 	%f303, %f302, %f301;
	st.local.f32 	[%rd8], %f303;
	add.s64 	%rd12, %rd5, %rd99;
	ld.local.f32 	%f304, [%rd12];
	sub.f32 	%f305, %f304, %f301;
	st.local.f32 	[%rd12], %f305;
	mul.f32 	%f306, %f29, %f752;
	div.rn.f32 	%f307, %f306, %f31;
	ld.local.f32 	%f308, [%rd8+4];
	add.f32 	%f309, %f307, %f308;
	st.local.f32 	[%rd8+4], %f309;
	ld.local.f32 	%f310, [%rd12+4];
	sub.f32 	%f311, %f310, %f307;
	st.local.f32 	[%rd12+4], %f311;
	mul.f32 	%f312, %f30, %f752;
	div.rn.f32 	%f313, %f312, %f31;
	ld.local.f32 	%f314, [%rd8+8];
	add.f32 	%f315, %f313, %f314;
	st.local.f32 	[%rd8+8], %f315;
	ld.local.f32 	%f316, [%rd12+8];
	sub.f32 	%f317, %f316, %f313;
	st.local.f32 	[%rd12+8], %f317;
	ld.local.f32 	%f318, [%rd11+12];
	sub.f32 	%f34, %f318, %f1;
	ld.local.f32 	%f319, [%rd11+16];
	sub.f32 	%f35, %f319, %f2;
	ld.local.f32 	%f320, [%rd11+20];
	sub.f32 	%f36, %f320, %f3;
	mul.f32 	%f321, %f35, %f35;
	fma.rn.f32 	%f322, %f34, %f34, %f321;
	fma.rn.f32 	%f323, %f36, %f36, %f322;
	sqrt.rn.f32 	%f37, %f323;
	setp.lt.f32 	%p44, %f37, 0f3F800000;
	mov.f32 	%f753, 0fC2480000;
	@%p44 bra 	$L__BB0_51;
	cvt.f64.f32 	%fd91, %f37;
	setp.lt.f64 	%p45, %fd91, 0d3FF147AE147AE148;
	setp.lt.f32 	%p46, %f37, 0f40400000;
	selp.f32 	%f324, 0f3DCCCCCD, 0f40A00000, %p46;
	selp.f32 	%f753, 0f41200000, %f324, %p45;
$L__BB0_51:
	mul.f32 	%f325, %f34, %f753;
	div.rn.f32 	%f326, %f325, %f37;
	ld.local.f32 	%f327, [%rd8];
	add.f32 	%f328, %f327, %f326;
	st.local.f32 	[%rd8], %f328;
	ld.local.f32 	%f329, [%rd12+12];
	sub.f32 	%f330, %f329, %f326;
	st.local.f32 	[%rd12+12], %f330;
	mul.f32 	%f331, %f35, %f753;
	div.rn.f32 	%f332, %f331, %f37;
	ld.local.f32 	%f333, [%rd8+4];
	add.f32 	%f334, %f332, %f333;
	st.local.f32 	[%rd8+4], %f334;
	ld.local.f32 	%f335, [%rd12+16];
	sub.f32 	%f336, %f335, %f332;
	st.local.f32 	[%rd12+16], %f336;
	mul.f32 	%f337, %f36, %f753;
	div.rn.f32 	%f338, %f337, %f37;
	ld.local.f32 	%f339, [%rd8+8];
	add.f32 	%f340, %f338, %f339;
	st.local.f32 	[%rd8+8], %f340;
	ld.local.f32 	%f341, [%rd12+20];
	sub.f32 	%f342, %f341, %f338;
	st.local.f32 	[%rd12+20], %f342;
	add.s32 	%r362, %r362, 2;
$L__BB0_52:
	and.b16  	%rs14, %rs2, 1;
	setp.eq.b16 	%p47, %rs14, 1;
	not.pred 	%p48, %p47;
	@%p48 bra 	$L__BB0_56;
	mul.wide.u32 	%rd101, %r362, 12;
	add.s64 	%rd102, %rd3, %rd101;
	ld.local.f32 	%f344, [%rd102];
	sub.f32 	%f40, %f344, %f1;
	ld.local.f32 	%f345, [%rd102+4];
	sub.f32 	%f41, %f345, %f2;
	ld.local.f32 	%f346, [%rd102+8];
	sub.f32 	%f42, %f346, %f3;
	mul.f32 	%f347, %f41, %f41;
	fma.rn.f32 	%f348, %f40, %f40, %f347;
	fma.rn.f32 	%f349, %f42, %f42, %f348;
	sqrt.rn.f32 	%f43, %f349;
	setp.lt.f32 	%p49, %f43, 0f3F800000;
	mov.f32 	%f754, 0fC2480000;
	@%p49 bra 	$L__BB0_55;
	cvt.f64.f32 	%fd92, %f43;
	setp.lt.f64 	%p50, %fd92, 0d3FF147AE147AE148;
	setp.lt.f32 	%p51, %f43, 0f40400000;
	selp.f32 	%f350, 0f3DCCCCCD, 0f40A00000, %p51;
	selp.f32 	%f754, 0f41200000, %f350, %p50;
$L__BB0_55:
	mul.f32 	%f351, %f40, %f754;
	div.rn.f32 	%f352, %f351, %f43;
	ld.local.f32 	%f353, [%rd8];
	add.f32 	%f354, %f353, %f352;
	st.local.f32 	[%rd8], %f354;
	add.s64 	%rd104, %rd5, %rd101;
	ld.local.f32 	%f355, [%rd104];
	sub.f32 	%f356, %f355, %f352;
	st.local.f32 	[%rd104], %f356;
	mul.f32 	%f357, %f41, %f754;
	div.rn.f32 	%f358, %f357, %f43;
	ld.local.f32 	%f359, [%rd8+4];
	add.f32 	%f360, %f358, %f359;
	st.local.f32 	[%rd8+4], %f360;
	ld.local.f32 	%f361, [%rd104+4];
	sub.f32 	%f362, %f361, %f358;
	st.local.f32 	[%rd104+4], %f362;
	mul.f32 	%f363, %f42, %f754;
	div.rn.f32 	%f364, %f363, %f43;
	ld.local.f32 	%f365, [%rd8+8];
	add.f32 	%f366, %f364, %f365;
	st.local.f32 	[%rd8+8], %f366;
	ld.local.f32 	%f367, [%rd104+8];
	sub.f32 	%f368, %f367, %f364;
	st.local.f32 	[%rd104+8], %f368;
$L__BB0_56:
	ld.param.u32 	%r341, [_Z13self_assemblePdS_S_PfS0_iij_param_6];
	setp.eq.s32 	%p52, %r359, %r341;
	add.s16 	%rs23, %rs23, 1;
	@%p52 bra 	$L__BB0_57;
	bra.uni 	$L__BB0_33;
$L__BB0_57:
	setp.eq.s32 	%p53, %r5, 0;
	mov.b64 	%rd204, 0;
	@%p53 bra 	$L__BB0_61;
	mov.b32 	%r364, 0;
$L__BB0_59:
	ld.param.u32 	%r342, [_Z13self_assemblePdS_S_PfS0_iij_param_6];
	mul.wide.u32 	%rd106, %r364, 12;
	add.s64 	%rd107, %rd5, %rd106;
	ld.local.v2.f32 	{%f369, %f370}, [%rd107];
	cvt.f64.f32 	%fd93, %f369;
	add.s64 	%rd108, %rd4, %rd106;
	ld.local.v2.f32 	{%f371, %f372}, [%rd108];
	cvt.f64.f32 	%fd94, %f371;
	mul.f64 	%fd95, %fd94, 0d3FD3333333333333;
	sub.f64 	%fd96, %fd93, %fd95;
	mul.wide.u32 	%rd109, %r364, 4;
	add.s64 	%rd110, %rd6, %rd109;
	ld.local.v2.f32 	{%f373, %f374}, [%rd110];
	cvt.f64.f32 	%fd97, %f373;
	div.rn.f64 	%fd98, %fd96, %fd97;
	fma.rn.f64 	%fd99, %fd98, 0d3F1A36E2E0000000, %fd94;
	cvt.rn.f32.f64 	%f375, %fd99;
	cvt.f64.f32 	%fd100, %f370;
	cvt.f64.f32 	%fd101, %f372;
	mul.f64 	%fd102, %fd101, 0d3FD3333333333333;
	sub.f64 	%fd103, %fd100, %fd102;
	div.rn.f64 	%fd104, %fd103, %fd97;
	fma.rn.f64 	%fd105, %fd104, 0d3F1A36E2E0000000, %fd101;
	cvt.rn.f32.f64 	%f376, %fd105;
	st.local.v2.f32 	[%rd108], {%f375, %f376};
	ld.local.v2.f32 	{%f377, %f378}, [%rd107+8];
	cvt.f64.f32 	%fd106, %f377;
	ld.local.v2.f32 	{%f379, %f380}, [%rd108+8];
	cvt.f64.f32 	%fd107, %f379;
	mul.f64 	%fd108, %fd107, 0d3FD3333333333333;
	sub.f64 	%fd109, %fd106, %fd108;
	div.rn.f64 	%fd110, %fd109, %fd97;
	fma.rn.f64 	%fd111, %fd110, 0d3F1A36E2E0000000, %fd107;
	cvt.rn.f32.f64 	%f381, %fd111;
	add.s64 	%rd111, %rd3, %rd106;
	ld.local.v2.f32 	{%f382, %f383}, [%rd111];
	fma.rn.f32 	%f384, %f375, 0f38D1B717, %f382;
	fma.rn.f32 	%f385, %f376, 0f38D1B717, %f383;
	st.local.v2.f32 	[%rd111], {%f384, %f385};
	ld.local.v2.f32 	{%f386, %f387}, [%rd111+8];
	fma.rn.f32 	%f388, %f381, 0f38D1B717, %f386;
	cvt.f64.f32 	%fd112, %f378;
	cvt.f64.f32 	%fd113, %f380;
	mul.f64 	%fd114, %fd113, 0d3FD3333333333333;
	sub.f64 	%fd115, %fd112, %fd114;
	cvt.f64.f32 	%fd116, %f374;
	div.rn.f64 	%fd117, %fd115, %fd116;
	fma.rn.f64 	%fd118, %fd117, 0d3F1A36E2E0000000, %fd113;
	cvt.rn.f32.f64 	%f389, %fd118;
	st.local.v2.f32 	[%rd108+8], {%f381, %f389};
	ld.local.v2.f32 	{%f390, %f391}, [%rd107+16];
	cvt.f64.f32 	%fd119, %f390;
	ld.local.v2.f32 	{%f392, %f393}, [%rd108+16];
	cvt.f64.f32 	%fd120, %f392;
	mul.f64 	%fd121, %fd120, 0d3FD3333333333333;
	sub.f64 	%fd122, %fd119, %fd121;
	div.rn.f64 	%fd123, %fd122, %fd116;
	fma.rn.f64 	%fd124, %fd123, 0d3F1A36E2E0000000, %fd120;
	cvt.rn.f32.f64 	%f394, %fd124;
	cvt.f64.f32 	%fd125, %f391;
	cvt.f64.f32 	%fd126, %f393;
	mul.f64 	%fd127, %fd126, 0d3FD3333333333333;
	sub.f64 	%fd128, %fd125, %fd127;
	div.rn.f64 	%fd129, %fd128, %fd116;
	fma.rn.f64 	%fd130, %fd129, 0d3F1A36E2E0000000, %fd126;
	cvt.rn.f32.f64 	%f395, %fd130;
	st.local.v2.f32 	[%rd108+16], {%f394, %f395};
	fma.rn.f32 	%f396, %f389, 0f38D1B717, %f387;
	st.local.v2.f32 	[%rd111+8], {%f388, %f396};
	ld.local.v2.f32 	{%f397, %f398}, [%rd111+16];
	fma.rn.f32 	%f399, %f394, 0f38D1B717, %f397;
	fma.rn.f32 	%f400, %f395, 0f38D1B717, %f398;
	st.local.v2.f32 	[%rd111+16], {%f399, %f400};
	add.s32 	%r364, %r364, 2;
	and.b32  	%r42, %r342, 2147483646;
	setp.ne.s32 	%p54, %r364, %r42;
	@%p54 bra 	$L__BB0_59;
	cvt.u64.u32 	%rd204, %r42;
$L__BB0_61:
	setp.eq.s32 	%p55, %r18, 0;
	@%p55 bra 	$L__BB0_63;
	mul.lo.s64 	%rd112, %rd204, 12;
	add.s64 	%rd113, %rd5, %rd112;
	ld.local.f32 	%f401, [%rd113];
	cvt.f64.f32 	%fd131, %f401;
	add.s64 	%rd114, %rd4, %rd112;
	ld.local.f32 	%f402, [%rd114];
	cvt.f64.f32 	%fd132, %f402;
	mul.f64 	%fd133, %fd132, 0d3FD3333333333333;
	sub.f64 	%fd134, %fd131, %fd133;
	shl.b64 	%rd115, %rd204, 2;
	add.s64 	%rd116, %rd6, %rd115;
	ld.local.f32 	%f403, [%rd116];
	cvt.f64.f32 	%fd135, %f403;
	div.rn.f64 	%fd136, %fd134, %fd135;
	fma.rn.f64 	%fd137, %fd136, 0d3F1A36E2E0000000, %fd132;
	cvt.rn.f32.f64 	%f404, %fd137;
	st.local.f32 	[%rd114], %f404;
	ld.local.f32 	%f405, [%rd113+4];
	cvt.f64.f32 	%fd138, %f405;
	ld.local.f32 	%f406, [%rd114+4];
	cvt.f64.f32 	%fd139, %f406;
	mul.f64 	%fd140, %fd139, 0d3FD3333333333333;
	sub.f64 	%fd141, %fd138, %fd140;
	div.rn.f64 	%fd142, %fd141, %fd135;
	fma.rn.f64 	%fd143, %fd142, 0d3F1A36E2E0000000, %fd139;
	cvt.rn.f32.f64 	%f407, %fd143;
	st.local.f32 	[%rd114+4], %f407;
	ld.local.f32 	%f408, [%rd113+8];
	cvt.f64.f32 	%fd144, %f408;
	ld.local.f32 	%f409, [%rd114+8];
	cvt.f64.f32 	%fd145, %f409;
	mul.f64 	%fd146, %fd145, 0d3FD3333333333333;
	sub.f64 	%fd147, %fd144, %fd146;
	div.rn.f64 	%fd148, %fd147, %fd135;
	fma.rn.f64 	%fd149, %fd148, 0d3F1A36E2E0000000, %fd145;
	cvt.rn.f32.f64 	%f410, %fd149;
	st.local.f32 	[%rd114+8], %f410;
	add.s64 	%rd117, %rd3, %rd112;
	ld.local.f32 	%f411, [%rd117];
	fma.rn.f32 	%f412, %f404, 0f38D1B717, %f411;
	st.local.f32 	[%rd117], %f412;
	ld.local.f32 	%f413, [%rd117+4];
	fma.rn.f32 	%f414, %f407, 0f38D1B717, %f413;
	st.local.f32 	[%rd117+4], %f414;
	ld.local.f32 	%f415, [%rd117+8];
	fma.rn.f32 	%f416, %f410, 0f38D1B717, %f415;
	st.local.f32 	[%rd117+8], %f416;
$L__BB0_63:
	setp.lt.u32 	%p56, %r5, 7;
	mov.u64 	%rd118, $str$4;
	cvta.global.u64 	%rd119, %rd118;
	{ // callseq 47, 0
	.param .b64 param0;
	st.param.b64 	[param0], %rd119;
	.param .b64 param1;
	st.param.b64 	[param1], 0;
	.param .b32 retval0;
	call.uni (retval0), 
	vprintf, 
	(
	param0, 
	param1
	);
	ld.param.b32 	%r207, [retval0];
	} // callseq 47
	mov.b32 	%r366, 0;
	@%p56 bra 	$L__BB0_66;
	mov.b32 	%r368, 0;
$L__BB0_65:
	.pragma "nounroll";
	mul.wide.u32 	%rd120, %r368, 12;
	add.s64 	%rd121, %rd3, %rd120;
	ld.local.f32 	%f417, [%rd121];
	cvt.f64.f32 	%fd150, %f417;
	add.u64 	%rd122, %SP, 240;
	add.u64 	%rd123, %SPL, 240;
	st.local.u32 	[%rd123], %r368;
	st.local.f64 	[%rd123+8], %fd150;
	mov.u64 	%rd124, $str$1;
	cvta.global.u64 	%rd125, %rd124;
	{ // callseq 48, 0
	.param .b64 param0;
	st.param.b64 	[param0], %rd125;
	.param .b64 param1;
	st.param.b64 	[param1], %rd122;
	.param .b32 retval0;
	call.uni (retval0), 
	vprintf, 
	(
	param0, 
	param1
	);
	ld.param.b32 	%r210, [retval0];
	} // callseq 48
	ld.local.f32 	%f418, [%rd121+4];
	cvt.f64.f32 	%fd151, %f418;
	st.local.u32 	[%rd123], %r368;
	st.local.f64 	[%rd123+8], %fd151;
	mov.u64 	%rd126, $str$2;
	cvta.global.u64 	%rd127, %rd126;
	{ // callseq 49, 0
	.param .b64 param0;
	st.param.b64 	[param0], %rd127;
	.param .b64 param1;
	st.param.b64 	[param1], %rd122;
	.param .b32 retval0;
	call.uni (retval0), 
	vprintf, 
	(
	param0, 
	param1
	);
	ld.param.b32 	%r212, [retval0];
	} // callseq 49
	ld.local.f32 	%f419, [%rd121+8];
	cvt.f64.f32 	%fd152, %f419;
	st.local.u32 	[%rd123], %r368;
	st.local.f64 	[%rd123+8], %fd152;
	mov.u64 	%rd128, $str$3;
	cvta.global.u64 	%rd129, %rd128;
	{ // callseq 50, 0
	.param .b64 param0;
	st.param.b64 	[param0], %rd129;
	.param .b64 param1;
	st.param.b64 	[param1], %rd122;
	.param .b32 retval0;
	call.uni (retval0), 
	vprintf, 
	(
	param0, 
	param1
	);
	ld.param.b32 	%r214, [retval0];
	} // callseq 50
	add.s32 	%r216, %r368, 1;
	ld.local.f32 	%f420, [%rd121+12];
	cvt.f64.f32 	%fd153, %f420;
	st.local.u32 	[%rd123], %r216;
	st.local.f64 	[%rd123+8], %fd153;
	{ // callseq 51, 0
	.param .b64 param0;
	st.param.b64 	[param0], %rd125;
	.param .b64 param1;
	st.param.b64 	[param1], %rd122;
	.param .b32 retval0;
	call.uni (retval0), 
	vprintf, 
	(
	param0, 
	param1
	);
	ld.param.b32 	%r217, [retval0];
	} // callseq 51
	ld.local.f32 	%f421, [%rd121+16];
	cvt.f64.f32 	%fd154, %f421;
	st.local.u32 	[%rd123], %r216;
	st.local.f64 	[%rd123+8], %fd154;
	{ // callseq 52, 0
	.param .b64 param0;
	st.param.b64 	[param0], %rd127;
	.param .b64 param1;
	st.param.b64 	[param1], %rd122;
	.param .b32 retval0;
	call.uni (retval0), 
	vprintf, 
	(
	param0, 
	param1
	);
	ld.param.b32 	%r219, [retval0];
	} // callseq 52
	ld.local.f32 	%f422, [%rd121+20];
	cvt.f64.f32 	%fd155, %f422;
	st.local.u32 	[%rd123], %r216;
	st.local.f64 	[%rd123+8], %fd155;
	{ // callseq 53, 0
	.param .b64 param0;
	st.param.b64 	[param0], %rd129;
	.param .b64 param1;
	st.param.b64 	[param1], %rd122;
	.param .b32 retval0;
	call.uni (retval0), 
	vprintf, 
	(
	param0, 
	param1
	);
	ld.param.b32 	%r221, [retval0];
	} // callseq 53
	add.s32 	%r223, %r368, 2;
	ld.local.f32 	%f423, [%rd121+24];
	cvt.f64.f32 	%fd156, %f423;
	st.local.u32 	[%rd123], %r223;
	st.local.f64 	[%rd123+8], %fd156;
	{ // callseq 54, 0
	.param .b64 param0;
	st.param.b64 	[param0], %rd125;
	.param .b64 param1;
	st.param.b64 	[param1], %rd122;
	.param .b32 retval0;
	call.uni (retval0), 
	vprintf, 
	(
	param0, 
	param1
	);
	ld.param.b32 	%r224, [retval0];
	} // callseq 54
	ld.local.f32 	%f424, [%rd121+28];
	cvt.f64.f32 	%fd157, %f424;
	st.local.u32 	[%rd123], %r223;
	st.local.f64 	[%rd123+8], %fd157;
	{ // callseq 55, 0
	.param .b64 param0;
	st.param.b64 	[param0], %rd127;
	.param .b64 param1;
	st.param.b64 	[param1], %rd122;
	.param .b32 retval0;
	call.uni (retval0), 
	vprintf, 
	(
	param0, 
	param1
	);
	ld.param.b32 	%r226, [retval0];
	} // callseq 55
	ld.local.f32 	%f425, [%rd121+32];
	cvt.f64.f32 	%fd158, %f425;
	st.local.u32 	[%rd123], %r223;
	st.local.f64 	[%rd123+8], %fd158;
	{ // callseq 56, 0
	.param .b64 param0;
	st.param.b64 	[param0], %rd129;
	.param .b64 param1;
	st.param.b64 	[param1], %rd122;
	.param .b32 retval0;
	call.uni (retval0), 
	vprintf, 
	(
	param0, 
	param1
	);
	ld.param.b32 	%r228, [retval0];
	} // callseq 56
	add.s32 	%r230, %r368, 3;
	ld.local.f32 	%f426, [%rd121+36];
	cvt.f64.f32 	%fd159, %f426;
	st.local.u32 	[%rd123], %r230;
	st.local.f64 	[%rd123+8], %fd159;
	{ // callseq 57, 0
	.param .b64 param0;
	st.param.b64 	[param0], %rd125;
	.param .b64 param1;
	st.param.b64 	[param1], %rd122;
	.param .b32 retval0;
	call.uni (retval0), 
	vprintf, 
	(
	param0, 
	param1
	);
	ld.param.b32 	%r231, [retval0];
	} // callseq 57
	ld.local.f32 	%f427, [%rd121+40];
	cvt.f64.f32 	%fd160, %f427;
	st.local.u32 	[%rd123], %r230;
	st.local.f64 	[%rd123+8], %fd160;
	{ // callseq 58, 0
	.param .b64 param0;
	st.param.b64 	[param0], %rd127;
	.param .b64 param1;
	st.param.b64 	[param1], %rd122;
	.param .b32 retval0;
	call.uni (retval0), 
	vprintf, 
	(
	param0, 
	param1
	);
	ld.param.b32 	%r233, [retval0];
	} // callseq 58
	ld.local.f32 	%f428, [%rd121+44];
	cvt.f64.f32 	%fd161, %f428;
	st.local.u32 	[%rd123], %r230;
	st.local.f64 	[%rd123+8], %fd161;
	{ // callseq 59, 0
	.param .b64 param0;
	st.param.b64 	[param0], %rd129;
	.param .b64 param1;
	st.param.b64 	[param1], %rd122;
	.param .b32 retval0;
	call.uni (retval0), 
	vprintf, 
	(
	param0, 
	param1
	);
	ld.param.b32 	%r235, [retval0];
	} // callseq 59
	add.s32 	%r237, %r368, 4;
	ld.local.f32 	%f429, [%rd121+48];
	cvt.f64.f32 	%fd162, %f429;
	st.local.u32 	[%rd123], %r237;
	st.local.f64 	[%rd123+8], %fd162;
	{ // callseq 60, 0
	.param .b64 param0;
	st.param.b64 	[param0], %rd125;
	.param .b64 param1;
	st.param.b64 	[param1], %rd122;
	.param .b32 retval0;
	call.uni (retval0), 
	vprintf, 
	(
	param0, 
	param1
	);
	ld.param.b32 	%r238, [retval0];
	} // callseq 60
	ld.local.f32 	%f430, [%rd121+52];
	cvt.f64.f32 	%fd163, %f430;
	st.local.u32 	[%rd123], %r237;
	st.local.f64 	[%rd123+8], %fd163;
	{ // callseq 61, 0
	.param .b64 param0;
	st.param.b64 	[param0], %rd127;
	.param .b64 param1;
	st.param.b64 	[param1], %rd122;
	.param .b32 retval0;
	call.uni (retval0), 
	vprintf, 
	(
	param0, 
	param1
	);
	ld.param.b32 	%r240, [retval0];
	} // callseq 61
	ld.local.f32 	%f431, [%rd121+56];
	cvt.f64.f32 	%fd164, %f431;
	st.local.u32 	[%rd123], %r237;
	st.local.f64 	[%rd123+8], %fd164;
	{ // callseq 62, 0
	.param .b64 param0;
	st.param.b64 	[param0], %rd129;
	.param .b64 param1;
	st.param.b64 	[param1], %rd122;
	.param .b32 retval0;
	call.uni (retval0), 
	vprintf, 
	(
	param0, 
	param1
	);
	ld.param.b32 	%r242, [retval0];
	} // callseq 62
	add.s32 	%r244, %r368, 5;
	ld.local.f32 	%f432, [%rd121+60];
	cvt.f64.f32 	%fd165, %f432;
	st.local.u32 	[%rd123], %r244;
	st.local.f64 	[%rd123+8], %fd165;
	{ // callseq 63, 0
	.param .b64 param0;
	st.param.b64 	[param0], %rd125;
	.param .b64 param1;
	st.param.b64 	[param1], %rd122;
	.param .b32 retval0;
	call.uni (retval0), 
	vprintf, 
	(
	param0, 
	param1
	);
	ld.param.b32 	%r245, [retval0];
	} // callseq 63
	ld.local.f32 	%f433, [%rd121+64];
	cvt.f64.f32 	%fd166, %f433;
	st.local.u32 	[%rd123], %r244;
	st.local.f64 	[%rd123+8], %fd166;
	{ // callseq 64, 0
	.param .b64 param0;
	st.param.b64 	[param0], %rd127;
	.param .b64 param1;
	st.param.b64 	[param1], %rd122;
	.param .b32 retval0;
	call.uni (retval0), 
	vprintf, 
	(
	param0, 
	param1
	);
	ld.param.b32 	%r247, [retval0];
	} // callseq 64
	ld.local.f32 	%f434, [%rd121+68];
	cvt.f64.f32 	%fd167, %f434;
	st.local.u32 	[%rd123], %r244;
	st.local.f64 	[%rd123+8], %fd167;
	{ // callseq 65, 0
	.param .b64 param0;
	st.param.b64 	[param0], %rd129;
	.param .b64 param1;
	st.param.b64 	[param1], %rd122;
	.param .b32 retval0;
	call.uni (retval0), 
	vprintf, 
	(
	param0, 
	param1
	);
	ld.param.b32 	%r249, [retval0];
	} // callseq 65
	add.s32 	%r251, %r368, 6;
	ld.local.f32 	%f435, [%rd121+72];
	cvt.f64.f32 	%fd168, %f435;
	st.local.u32 	[%rd123], %r251;
	st.local.f64 	[%rd123+8], %fd168;
	{ // callseq 66, 0
	.param .b64 param0;
	st.param.b64 	[param0], %rd125;
	.param .b64 param1;
	st.param.b64 	[param1], %rd122;
	.param .b32 retval0;
	call.uni (retval0), 
	vprintf, 
	(
	param0, 
	param1
	);
	ld.param.b32 	%r252, [retval0];
	} // callseq 66
	ld.local.f32 	%f436, [%rd121+76];
	cvt.f64.f32 	%fd169, %f436;
	st.local.u32 	[%rd123], %r251;
	st.local.f64 	[%rd123+8], %fd169;
	{ // callseq 67, 0
	.param .b64 param0;
	st.param.b64 	[param0], %rd127;
	.param .b64 param1;
	st.param.b64 	[param1], %rd122;
	.param .b32 retval0;
	call.uni (retval0), 
	vprintf, 
	(
	param0, 
	param1
	);
	ld.param.b32 	%r254, [retval0];
	} // callseq 67
	ld.local.f32 	%f437, [%rd121+80];
	cvt.f64.f32 	%fd170, %f437;
	st.local.u32 	[%rd123], %r251;
	st.local.f64 	[%rd123+8], %fd170;
	{ // callseq 68, 0
	.param .b64 param0;
	st.param.b64 	[param0], %rd129;
	.param .b64 param1;
	st.param.b64 	[param1], %rd122;
	.param .b32 retval0;
	call.uni (retval0), 
	vprintf, 
	(
	param0, 
	param1
	);
	ld.param.b32 	%r256, [retval0];
	} // callseq 68
	add.s32 	%r258, %r368, 7;
	ld.local.f32 	%f438, [%rd121+84];
	cvt.f64.f32 	%fd171, %f438;
	st.local.u32 	[%rd123], %r258;
	st.local.f64 	[%rd123+8], %fd171;
	{ // callseq 69, 0
	.param .b64 param0;
	st.param.b64 	[param0], %rd125;
	.param .b64 param1;
	st.param.b64 	[param1], %rd122;
	.param .b32 retval0;
	call.uni (retval0), 
	vprintf, 
	(
	param0, 
	param1
	);
	ld.param.b32 	%r259, [retval0];
	} // callseq 69
	ld.local.f32 	%f439, [%rd121+88];
	cvt.f64.f32 	%fd172, %f439;
	st.local.u32 	[%rd123], %r258;
	st.local.f64 	[%rd123+8], %fd172;
	{ // callseq 70, 0
	.param .b64 param0;
	st.param.b64 	[param0], %rd127;
	.param .b64 param1;
	st.param.b64 	[param1], %rd122;
	.param .b32 retval0;
	call.uni (retval0), 
	vprintf, 
	(
	param0, 
	param1
	);
	ld.param.b32 	%r261, [retval0];
	} // callseq 70
	ld.local.f32 	%f440, [%rd121+92];
	cvt.f64.f32 	%fd173, %f440;
	st.local.u32 	[%rd123], %r258;
	st.local.f64 	[%rd123+8], %fd173;
	{ // callseq 71, 0
	.param .b64 param0;
	st.param.b64 	[param0], %rd129;
	.param .b64 param1;
	st.param.b64 	[param1], %rd122;
	.param .b32 retval0;
	call.uni (retval0), 
	vprintf, 
	(
	param0, 
	param1
	);
	ld.param.b32 	%r263, [retval0];
	} // callseq 71
	add.s32 	%r368, %r368, 8;
	setp.eq.s32 	%p57, %r368, %r17;
	mov.u32 	%r366, %r17;
	@%p57 bra 	$L__BB0_66;
	bra.uni 	$L__BB0_65;
$L__BB0_66:
	setp.eq.s32 	%p58, %r15, 0;
	@%p58 bra 	$L__BB0_75;
	add.u64 	%rd130, %SP, 240;
	add.u64 	%rd15, %SPL, 240;
	add.s32 	%r265, %r15, -1;
	setp.lt.u32 	%p59, %r265, 3;
	@%p59 bra 	$L__BB0_69;
	mul.wide.u32 	%rd131, %r366, 12;
	add.s64 	%rd132, %rd3, %rd131;
	ld.local.f32 	%f441, [%rd132];
	cvt.f64.f32 	%fd174, %f441;
	st.local.u32 	[%rd15], %r366;
	st.local.f64 	[%rd15+8], %fd174;
	mov.u64 	%rd133, $str$1;
	cvta.global.u64 	%rd134, %rd133;
	{ // callseq 72, 0
	.param .b64 param0;
	st.param.b64 	[param0], %rd134;
	.param .b64 param1;
	st.param.b64 	[param1], %rd130;
	.param .b32 retval0;
	call.uni (retval0), 
	vprintf, 
	(
	param0, 
	param1
	);
	ld.param.b32 	%r266, [retval0];
	} // callseq 72
	ld.local.f32 	%f442, [%rd132+4];
	cvt.f64.f32 	%fd175, %f442;
	st.local.u32 	[%rd15], %r366;
	st.local.f64 	[%rd15+8], %fd175;
	mov.u64 	%rd136, $str$2;
	cvta.global.u64 	%rd137, %rd136;
	{ // callseq 73, 0
	.param .b64 param0;
	st.param.b64 	[param0], %rd137;
	.param .b64 param1;
	st.param.b64 	[param1], %rd130;
	.param .b32 retval0;
	call.uni (retval0), 
	vprintf, 
	(
	param0, 
	param1
	);
	ld.param.b32 	%r268, [retval0];
	} // callseq 73
	ld.local.f32 	%f443, [%rd132+8];
	cvt.f64.f32 	%fd176, %f443;
	st.local.u32 	[%rd15], %r366;
	st.local.f64 	[%rd15+8], %fd176;
	mov.u64 	%rd138, $str$3;
	cvta.global.u64 	%rd139, %rd138;
	{ // callseq 74, 0
	.param .b64 param0;
	st.param.b64 	[param0], %rd139;
	.param .b64 param1;
	st.param.b64 	[param1], %rd130;
	.param .b32 retval0;
	call.uni (retval0), 
	vprintf, 
	(
	param0, 
	param1
	);
	ld.param.b32 	%r270, [retval0];
	} // callseq 74
	add.s32 	%r272, %r366, 1;
	ld.local.f32 	%f444, [%rd132+12];
	cvt.f64.f32 	%fd177, %f444;
	st.local.u32 	[%rd15], %r272;
	st.local.f64 	[%rd15+8], %fd177;
	{ // callseq 75, 0
	.param .b64 param0;
	st.param.b64 	[param0], %rd134;
	.param .b64 param1;
	st.param.b64 	[param1], %rd130;
	.param .b32 retval0;
	call.uni (retval0), 
	vprintf, 
	(
	param0, 
	param1
	);
	ld.param.b32 	%r273, [retval0];
	} // callseq 75
	ld.local.f32 	%f445, [%rd132+16];
	cvt.f64.f32 	%fd178, %f445;
	st.local.u32 	[%rd15], %r272;
	st.local.f64 	[%rd15+8], %fd178;
	{ // callseq 76, 0
	.param .b64 param0;
	st.param.b64 	[param0], %rd137;
	.param .b64 param1;
	st.param.b64 	[param1], %rd130;
	.param .b32 retval0;
	call.uni (retval0), 
	vprintf, 
	(
	param0, 
	param1
	);
	ld.param.b32 	%r275, [retval0];
	} // callseq 76
	ld.local.f32 	%f446, [%rd132+20];
	cvt.f64.f32 	%fd179, %f446;
	st.local.u32 	[%rd15], %r272;
	st.local.f64 	[%rd15+8], %fd179;
	{ // callseq 77, 0
	.param .b64 param0;
	st.param.b64 	[param0], %rd139;
	.param .b64 param1;
	st.param.b64 	[param1], %rd130;
	.param .b32 retval0;
	call.uni (retval0), 
	vprintf, 
	(
	param0, 
	param1
	);
	ld.param.b32 	%r277, [retval0];
	} // callseq 77
	add.s32 	%r279, %r366, 2;
	ld.local.f32 	%f447, [%rd132+24];
	cvt.f64.f32 	%fd180, %f447;
	st.local.u32 	[%rd15], %r279;
	st.local.f64 	[%rd15+8], %fd180;
	{ // callseq 78, 0
	.param .b64 param0;
	st.param.b64 	[param0], %rd134;
	.param .b64 param1;
	st.param.b64 	[param1], %rd130;
	.param .b32 retval0;
	call.uni (retval0), 
	vprintf, 
	(
	param0, 
	param1
	);
	ld.param.b32 	%r280, [retval0];
	} // callseq 78
	ld.local.f32 	%f448, [%rd132+28];
	cvt.f64.f32 	%fd181, %f448;
	st.local.u32 	[%rd15], %r279;
	st.local.f64 	[%rd15+8], %fd181;
	{ // callseq 79, 0
	.param .b64 param0;
	st.param.b64 	[param0], %rd137;
	.param .b64 param1;
	st.param.b64 	[param1], %rd130;
	.param .b32 retval0;
	call.uni (retval0), 
	vprintf, 
	(
	param0, 
	param1
	);
	ld.param.b32 	%r282, [retval0];
	} // callseq 79
	ld.local.f32 	%f449, [%rd132+32];
	cvt.f64.f32 	%fd182, %f449;
	st.local.u32 	[%rd15], %r279;
	st.local.f64 	[%rd15+8], %fd182;
	{ // callseq 80, 0
	.param .b64 param0;
	st.param.b64 	[param0], %rd139;
	.param .b64 param1;
	st.param.b64 	[param1], %rd130;
	.param .b32 retval0;
	call.uni (retval0), 
	vprintf, 
	(
	param0, 
	param1
	);
	ld.param.b32 	%r284, [retval0];
	} // callseq 80
	add.s32 	%r286, %r366, 3;
	ld.local.f32 	%f450, [%rd132+36];
	cvt.f64.f32 	%fd183, %f450;
	st.local.u32 	[%rd15], %r286;
	st.local.f64 	[%rd15+8], %fd183;
	{ // callseq 81, 0
	.param .b64 param0;
	st.param.b64 	[param0], %rd134;
	.param .b64 param1;
	st.param.b64 	[param1], %rd130;
	.param .b32 retval0;
	call.uni (retval0), 
	vprintf, 
	(
	param0, 
	param1
	);
	ld.param.b32 	%r287, [retval0];
	} // callseq 81
	ld.local.f32 	%f451, [%rd132+40];
	cvt.f64.f32 	%fd184, %f451;
	st.local.u32 	[%rd15], %r286;
	st.local.f64 	[%rd15+8], %fd184;
	{ // callseq 82, 0
	.param .b64 param0;
	st.param.b64 	[param0], %rd137;
	.param .b64 param1;
	st.param.b64 	[param1], %rd130;
	.param .b32 retval0;
	call.uni (retval0), 
	vprintf, 
	(
	param0, 
	param1
	);
	ld.param.b32 	%r289, [retval0];
	} // callseq 82
	ld.local.f32 	%f452, [%rd132+44];
	cvt.f64.f32 	%fd185, %f452;
	st.local.u32 	[%rd15], %r286;
	st.local.f64 	[%rd15+8], %fd185;
	{ // callseq 83, 0
	.param .b64 param0;
	st.param.b64 	[param0], %rd139;
	.param .b64 param1;
	st.param.b64 	[param1], %rd130;
	.param .b32 retval0;
	call.uni (retval0), 
	vprintf, 
	(
	param0, 
	param1
	);
	ld.param.b32 	%r291, [retval0];
	} // callseq 83
	add.s32 	%r366, %r366, 4;
$L__BB0_69:
	setp.eq.s32 	%p60, %r16, 0;
	@%p60 bra 	$L__BB0_75;
	setp.eq.s32 	%p61, %r16, 1;
	@%p61 bra 	$L__BB0_72;
	mul.wide.u32 	%rd140, %r366, 12;
	add.s64 	%rd141, %rd3, %rd140;
	ld.local.f32 	%f453, [%rd141];
	cvt.f64.f32 	%fd186, %f453;
	st.local.u32 	[%rd15], %r366;
	st.local.f64 	[%rd15+8], %fd186;
	mov.u64 	%rd142, $str$1;
	cvta.global.u64 	%rd143, %rd142;
	{ // callseq 84, 0
	.param .b64 param0;
	st.param.b64 	[param0], %rd143;
	.param .b64 param1;
	st.param.b64 	[param1], %rd130;
	.param .b32 retval0;
	call.uni (retval0), 
	vprintf, 
	(
	param0, 
	param1
	);
	ld.param.b32 	%r293, [retval0];
	} // callseq 84
	ld.local.f32 	%f454, [%rd141+4];
	cvt.f64.f32 	%fd187, %f454;
	st.local.u32 	[%rd15], %r366;
	st.local.f64 	[%rd15+8], %fd187;
	mov.u64 	%rd145, $str$2;
	cvta.global.u64 	%rd146, %rd145;
	{ // callseq 85, 0
	.param .b64 param0;
	st.param.b64 	[param0], %rd146;
	.param .b64 param1;
	st.param.b64 	[param1], %rd130;
	.param .b32 retval0;
	call.uni (retval0), 
	vprintf, 
	(
	param0, 
	param1
	);
	ld.param.b32 	%r295, [retval0];
	} // callseq 85
	ld.local.f32 	%f455, [%rd141+8];
	cvt.f64.f32 	%fd188, %f455;
	st.local.u32 	[%rd15], %r366;
	st.local.f64 	[%rd15+8], %fd188;
	mov.u64 	%rd147, $str$3;
	cvta.global.u64 	%rd148, %rd147;
	{ // callseq 86, 0
	.param .b64 param0;
	st.param.b64 	[param0], %rd148;
	.param .b64 param1;
	st.param.b64 	[param1], %rd130;
	.param .b32 retval0;
	call.uni (retval0), 
	vprintf, 
	(
	param0, 
	param1
	);
	ld.param.b32 	%r297, [retval0];
	} // callseq 86
	add.s32 	%r299, %r366, 1;
	ld.local.f32 	%f456, [%rd141+12];
	cvt.f64.f32 	%fd189, %f456;
	st.local.u32 	[%rd15], %r299;
	st.local.f64 	[%rd15+8], %fd189;
	{ // callseq 87, 0
	.param .b64 param0;
	st.param.b64 	[param0], %rd143;
	.param .b64 param1;
	st.param.b64 	[param1], %rd130;
	.param .b32 retval0;
	call.uni (retval0), 
	vprintf, 
	(
	param0, 
	param1
	);
	ld.param.b32 	%r300, [retval0];
	} // callseq 87
	ld.local.f32 	%f457, [%rd141+16];
	cvt.f64.f32 	%fd190, %f457;
	st.local.u32 	[%rd15], %r299;
	st.local.f64 	[%rd15+8], %fd190;
	{ // callseq 88, 0
	.param .b64 param0;
	st.param.b64 	[param0], %rd146;
	.param .b64 param1;
	st.param.b64 	[param1], %rd130;
	.param .b32 retval0;
	call.uni (retval0), 
	vprintf, 
	(
	param0, 
	param1
	);
	ld.param.b32 	%r302, [retval0];
	} // callseq 88
	ld.local.f32 	%f458, [%rd141+20];
	cvt.f64.f32 	%fd191, %f458;
	st.local.u32 	[%rd15], %r299;
	st.local.f64 	[%rd15+8], %fd191;
	{ // callseq 89, 0
	.param .b64 param0;
	st.param.b64 	[param0], %rd148;
	.param .b64 param1;
	st.param.b64 	[param1], %rd130;
	.param .b32 retval0;
	call.uni (retval0), 
	vprintf, 
	(
	param0, 
	param1
	);
	ld.param.b32 	%r304, [retval0];
	} // callseq 89
	add.s32 	%r366, %r366, 2;
$L__BB0_72:
	setp.eq.s32 	%p62, %r18, 0;
	@%p62 bra 	$L__BB0_75;
	mul.wide.u32 	%rd149, %r366, 12;
	add.s64 	%rd150, %rd3, %rd149;
	ld.local.f32 	%f459, [%rd150];
	cvt.f64.f32 	%fd192, %f459;
	st.local.u32 	[%rd15], %r366;
	st.local.f64 	[%rd15+8], %fd192;
	mov.u64 	%rd151, $str$1;
	cvta.global.u64 	%rd152, %rd151;
	{ // callseq 90, 0
	.param .b64 param0;
	st.param.b64 	[param0], %rd152;
	.param .b64 param1;
	st.param.b64 	[param1], %rd130;
	.param .b32 retval0;
	call.uni (retval0), 
	vprintf, 
	(
	param0, 
	param1
	);
	ld.param.b32 	%r306, [retval0];
	} // callseq 90
	ld.local.f32 	%f460, [%rd150+4];
	cvt.f64.f32 	%fd193, %f460;
	st.local.u32 	[%rd15], %r366;
	st.local.f64 	[%rd15+8], %fd193;
	mov.u64 	%rd154, $str$2;
	cvta.global.u64 	%rd155, %rd154;
	{ // callseq 91, 0
	.param .b64 param0;
	st.param.b64 	[param0], %rd155;
	.param .b64 param1;
	st.param.b64 	[param1], %rd130;
	.param .b32 retval0;
	call.uni (retval0), 
	vprintf, 
	(
	param0, 
	param1
	);
	ld.param.b32 	%r308, [retval0];
	} // callseq 91
	ld.local.f32 	%f461, [%rd150+8];
	cvt.f64.f32 	%fd194, %f461;
	st.local.u32 	[%rd15], %r366;
	st.local.f64 	[%rd15+8], %fd194;
	mov.u64 	%rd156, $str$3;
	cvta.global.u64 	%rd157, %rd156;
	{ // callseq 92, 0
	.param .b64 param0;
	st.param.b64 	[param0], %rd157;
	.param .b64 param1;
	st.param.b64 	[param1], %rd130;
	.param .b32 retval0;
	call.uni (retval0), 
	vprintf, 
	(
	param0, 
	param1
	);
	ld.param.b32 	%r310, [retval0];
	} // callseq 92
	bra.uni 	$L__BB0_75;
$L__BB0_74:
	mov.u64 	%rd85, $str$4;
	cvta.global.u64 	%rd86, %rd85;
	{ // callseq 46, 0
	.param .b64 param0;
	st.param.b64 	[param0], %rd86;
	.param .b64 param1;
	st.param.b64 	[param1], 0;
	.param .b32 retval0;
	call.uni (retval0), 
	vprintf, 
	(
	param0, 
	param1
	);
	ld.param.b32 	%r191, [retval0];
	} // callseq 46
$L__BB0_75:
	ld.param.u32 	%r343, [_Z13self_assemblePdS_S_PfS0_iij_param_6];
	setp.lt.s32 	%p63, %r343, 1;
	mov.f64 	%fd272, 0d0000000000000000;
	@%p63 bra 	$L__BB0_88;
	setp.lt.u32 	%p64, %r5, 7;
	mov.b32 	%r371, 0;
	mov.f32 	%f762, 0f00000000;
	@%p64 bra 	$L__BB0_79;
	mov.b32 	%r369, 0;
	mov.f32 	%f762, 0f00000000;
$L__BB0_78:
	.pragma "nounroll";
	mul.wide.u32 	%rd158, %r369, 4;
	add.s64 	%rd159, %rd6, %rd158;
	ld.local.v2.f32 	{%f465, %f466}, [%rd159];
	cvt.f64.f32 	%fd196, %f465;
	mul.f64 	%fd197, %fd196, 0d3FE0000000000000;
	mul.wide.u32 	%rd160, %r369, 12;
	add.s64 	%rd161, %rd4, %rd160;
	ld.local.v2.f32 	{%f467, %f468}, [%rd161];
	mul.f32 	%f469, %f468, %f468;
	fma.rn.f32 	%f470, %f467, %f467, %f469;
	ld.local.v2.f32 	{%f471, %f472}, [%rd161+8];
	fma.rn.f32 	%f473, %f471, %f471, %f470;
	cvt.f64.f32 	%fd198, %f473;
	cvt.f64.f32 	%fd199, %f762;
	fma.rn.f64 	%fd200, %fd197, %fd198, %fd199;
	cvt.rn.f32.f64 	%f474, %fd200;
	cvt.f64.f32 	%fd201, %f466;
	mul.f64 	%fd202, %fd201, 0d3FE0000000000000;
	ld.local.v2.f32 	{%f475, %f476}, [%rd161+16];
	mul.f32 	%f477, %f475, %f475;
	fma.rn.f32 	%f478, %f472, %f472, %f477;
	fma.rn.f32 	%f479, %f476, %f476, %f478;
	cvt.f64.f32 	%fd203, %f479;
	cvt.f64.f32 	%fd204, %f474;
	fma.rn.f64 	%fd205, %fd202, %fd203, %fd204;
	cvt.rn.f32.f64 	%f480, %fd205;
	ld.local.v2.f32 	{%f481, %f482}, [%rd159+8];
	cvt.f64.f32 	%fd206, %f481;
	mul.f64 	%fd207, %fd206, 0d3FE0000000000000;
	ld.local.v2.f32 	{%f483, %f484}, [%rd161+24];
	mul.f32 	%f485, %f484, %f484;
	fma.rn.f32 	%f486, %f483, %f483, %f485;
	ld.local.v2.f32 	{%f487, %f488}, [%rd161+32];
	fma.rn.f32 	%f489, %f487, %f487, %f486;
	cvt.f64.f32 	%fd208, %f489;
	cvt.f64.f32 	%fd209, %f480;
	fma.rn.f64 	%fd210, %fd207, %fd208, %fd209;
	cvt.rn.f32.f64 	%f490, %fd210;
	cvt.f64.f32 	%fd211, %f482;
	mul.f64 	%fd212, %fd211, 0d3FE0000000000000;
	ld.local.v2.f32 	{%f491, %f492}, [%rd161+40];
	mul.f32 	%f493, %f491, %f491;
	fma.rn.f32 	%f494, %f488, %f488, %f493;
	fma.rn.f32 	%f495, %f492, %f492, %f494;
	cvt.f64.f32 	%fd213, %f495;
	cvt.f64.f32 	%fd214, %f490;
	fma.rn.f64 	%fd215, %fd212, %fd213, %fd214;
	cvt.rn.f32.f64 	%f496, %fd215;
	ld.local.v2.f32 	{%f497, %f498}, [%rd159+16];
	cvt.f64.f32 	%fd216, %f497;
	mul.f64 	%fd217, %fd216, 0d3FE0000000000000;
	ld.local.v2.f32 	{%f499, %f500}, [%rd161+48];
	mul.f32 	%f501, %f500, %f500;
	fma.rn.f32 	%f502, %f499, %f499, %f501;
	ld.local.v2.f32 	{%f503, %f504}, [%rd161+56];
	fma.rn.f32 	%f505, %f503, %f503, %f502;
	cvt.f64.f32 	%fd218, %f505;
	cvt.f64.f32 	%fd219, %f496;
	fma.rn.f64 	%fd220, %fd217, %fd218, %fd219;
	cvt.rn.f32.f64 	%f506, %fd220;
	cvt.f64.f32 	%fd221, %f498;
	mul.f64 	%fd222, %fd221, 0d3FE0000000000000;
	ld.local.v2.f32 	{%f507, %f508}, [%rd161+64];
	mul.f32 	%f509, %f507, %f507;
	fma.rn.f32 	%f510, %f504, %f504, %f509;
	fma.rn.f32 	%f511, %f508, %f508, %f510;
	cvt.f64.f32 	%fd223, %f511;
	cvt.f64.f32 	%fd224, %f506;
	fma.rn.f64 	%fd225, %fd222, %fd223, %fd224;
	cvt.rn.f32.f64 	%f512, %fd225;
	ld.local.v2.f32 	{%f513, %f514}, [%rd159+24];
	cvt.f64.f32 	%fd226, %f513;
	mul.f64 	%fd227, %fd226, 0d3FE0000000000000;
	ld.local.v2.f32 	{%f515, %f516}, [%rd161+72];
	mul.f32 	%f517, %f516, %f516;
	fma.rn.f32 	%f518, %f515, %f515, %f517;
	ld.local.v2.f32 	{%f519, %f520}, [%rd161+80];
	fma.rn.f32 	%f521, %f519, %f519, %f518;
	cvt.f64.f32 	%fd228, %f521;
	cvt.f64.f32 	%fd229, %f512;
	fma.rn.f64 	%fd230, %fd227, %fd228, %fd229;
	cvt.rn.f32.f64 	%f522, %fd230;
	cvt.f64.f32 	%fd231, %f514;
	mul.f64 	%fd232, %fd231, 0d3FE0000000000000;
	ld.local.v2.f32 	{%f523, %f524}, [%rd161+88];
	mul.f32 	%f525, %f523, %f523;
	fma.rn.f32 	%f526, %f520, %f520, %f525;
	fma.rn.f32 	%f527, %f524, %f524, %f526;
	cvt.f64.f32 	%fd233, %f527;
	cvt.f64.f32 	%fd234, %f522;
	fma.rn.f64 	%fd235, %fd232, %fd233, %fd234;
	cvt.rn.f32.f64 	%f762, %fd235;
	add.s32 	%r369, %r369, 8;
	setp.ne.s32 	%p65, %r369, %r17;
	mov.u32 	%r371, %r17;
	@%p65 bra 	$L__BB0_78;
$L__BB0_79:
	setp.eq.s32 	%p66, %r15, 0;
	@%p66 bra 	$L__BB0_87;
	add.s32 	%r314, %r15, -1;
	setp.lt.u32 	%p67, %r314, 3;
	@%p67 bra 	$L__BB0_82;
	mul.wide.u32 	%rd162, %r371, 4;
	add.s64 	%rd163, %rd6, %rd162;
	ld.local.f32 	%f529, [%rd163];
	cvt.f64.f32 	%fd236, %f529;
	mul.f64 	%fd237, %fd236, 0d3FE0000000000000;
	mul.wide.u32 	%rd164, %r371, 12;
	add.s64 	%rd165, %rd4, %rd164;
	ld.local.f32 	%f530, [%rd165];
	ld.local.f32 	%f531, [%rd165+4];
	mul.f32 	%f532, %f531, %f531;
	fma.rn.f32 	%f533, %f530, %f530, %f532;
	ld.local.f32 	%f534, [%rd165+8];
	fma.rn.f32 	%f535, %f534, %f534, %f533;
	cvt.f64.f32 	%fd238, %f535;
	cvt.f64.f32 	%fd239, %f762;
	fma.rn.f64 	%fd240, %fd237, %fd238, %fd239;
	cvt.rn.f32.f64 	%f536, %fd240;
	ld.local.f32 	%f537, [%rd163+4];
	cvt.f64.f32 	%fd241, %f537;
	mul.f64 	%fd242, %fd241, 0d3FE0000000000000;
	ld.local.f32 	%f538, [%rd165+12];
	ld.local.f32 	%f539, [%rd165+16];
	mul.f32 	%f540, %f539, %f539;
	fma.rn.f32 	%f541, %f538, %f538, %f540;
	ld.local.f32 	%f542, [%rd165+20];
	fma.rn.f32 	%f543, %f542, %f542, %f541;
	cvt.f64.f32 	%fd243, %f543;
	cvt.f64.f32 	%fd244, %f536;
	fma.rn.f64 	%fd245, %fd242, %fd243, %fd244;
	cvt.rn.f32.f64 	%f544, %fd245;
	ld.local.f32 	%f545, [%rd163+8];
	cvt.f64.f32 	%fd246, %f545;
	mul.f64 	%fd247, %fd246, 0d3FE0000000000000;
	ld.local.f32 	%f546, [%rd165+24];
	ld.local.f32 	%f547, [%rd165+28];
	mul.f32 	%f548, %f547, %f547;
	fma.rn.f32 	%f549, %f546, %f546, %f548;
	ld.local.f32 	%f550, [%rd165+32];
	fma.rn.f32 	%f551, %f550, %f550, %f549;
	cvt.f64.f32 	%fd248, %f551;
	cvt.f64.f32 	%fd249, %f544;
	fma.rn.f64 	%fd250, %fd247, %fd248, %fd249;
	cvt.rn.f32.f64 	%f552, %fd250;
	ld.local.f32 	%f553, [%rd163+12];
	cvt.f64.f32 	%fd251, %f553;
	mul.f64 	%fd252, %fd251, 0d3FE0000000000000;
	ld.local.f32 	%f554, [%rd165+36];
	ld.local.f32 	%f555, [%rd165+40];
	mul.f32 	%f556, %f555, %f555;
	fma.rn.f32 	%f557, %f554, %f554, %f556;
	ld.local.f32 	%f558, [%rd165+44];
	fma.rn.f32 	%f559, %f558, %f558, %f557;
	cvt.f64.f32 	%fd253, %f559;
	cvt.f64.f32 	%fd254, %f552;
	fma.rn.f64 	%fd255, %fd252, %fd253, %fd254;
	add.s32 	%r371, %r371, 4;
	cvt.rn.f32.f64 	%f762, %fd255;
$L__BB0_82:
	setp.eq.s32 	%p68, %r16, 0;
	@%p68 bra 	$L__BB0_87;
	setp.eq.s32 	%p69, %r16, 1;
	@%p69 bra 	$L__BB0_85;
	mul.wide.u32 	%rd166, %r371, 4;
	add.s64 	%rd167, %rd6, %rd166;
	ld.local.f32 	%f561, [%rd167];
	cvt.f64.f32 	%fd256, %f561;
	mul.f64 	%fd257, %fd256, 0d3FE0000000000000;
	mul.wide.u32 	%rd168, %r371, 12;
	add.s64 	%rd169, %rd4, %rd168;
	ld.local.f32 	%f562, [%rd169];
	ld.local.f32 	%f563, [%rd169+4];
	mul.f32 	%f564, %f563, %f563;
	fma.rn.f32 	%f565, %f562, %f562, %f564;
	ld.local.f32 	%f566, [%rd169+8];
	fma.rn.f32 	%f567, %f566, %f566, %f565;
	cvt.f64.f32 	%fd258, %f567;
	cvt.f64.f32 	%fd259, %f762;
	fma.rn.f64 	%fd260, %fd257, %fd258, %fd259;
	cvt.rn.f32.f64 	%f568, %fd260;
	ld.local.f32 	%f569, [%rd167+4];
	cvt.f64.f32 	%fd261, %f569;
	mul.f64 	%fd262, %fd261, 0d3FE0000000000000;
	ld.local.f32 	%f570, [%rd169+12];
	ld.local.f32 	%f571, [%rd169+16];
	mul.f32 	%f572, %f571, %f571;
	fma.rn.f32 	%f573, %f570, %f570, %f572;
	ld.local.f32 	%f574, [%rd169+20];
	fma.rn.f32 	%f575, %f574, %f574, %f573;
	cvt.f64.f32 	%fd263, %f575;
	cvt.f64.f32 	%fd264, %f568;
	fma.rn.f64 	%fd265, %fd262, %fd263, %fd264;
	add.s32 	%r371, %r371, 2;
	cvt.rn.f32.f64 	%f762, %fd265;
$L__BB0_85:
	setp.eq.s32 	%p70, %r18, 0;
	@%p70 bra 	$L__BB0_87;
	mul.wide.u32 	%rd170, %r371, 4;
	add.s64 	%rd171, %rd6, %rd170;
	ld.local.f32 	%f576, [%rd171];
	cvt.f64.f32 	%fd266, %f576;
	mul.f64 	%fd267, %fd266, 0d3FE0000000000000;
	mul.wide.u32 	%rd172, %r371, 12;
	add.s64 	%rd173, %rd4, %rd172;
	ld.local.f32 	%f577, [%rd173];
	ld.local.f32 	%f578, [%rd173+4];
	mul.f32 	%f579, %f578, %f578;
	fma.rn.f32 	%f580, %f577, %f577, %f579;
	ld.local.f32 	%f581, [%rd173+8];
	fma.rn.f32 	%f582, %f581, %f581, %f580;
	cvt.f64.f32 	%fd268, %f582;
	cvt.f64.f32 	%fd269, %f762;
	fma.rn.f64 	%fd270, %fd267, %fd268, %fd269;
	cvt.rn.f32.f64 	%f762, %fd270;
$L__BB0_87:
	cvt.f64.f32 	%fd272, %f762;
$L__BB0_88:
	setp.eq.s32 	%p71, %r354, 680168;
	@%p71 bra 	$L__BB0_90;
	add.s32 	%r354, %r354, 1;
	add.u64 	%rd174, %SP, 240;
	add.u64 	%rd175, %SPL, 240;
	st.local.f64 	[%rd175], %fd272;
	mov.u64 	%rd176, $str$5;
	cvta.global.u64 	%rd177, %rd176;
	{ // callseq 93, 0
	.param .b64 param0;
	st.param.b64 	[param0], %rd177;
	.param .b64 param1;
	st.param.b64 	[param1], %rd174;
	.param .b32 retval0;
	call.uni (retval0), 
	vprintf, 
	(
	param0, 
	param1
	);
	ld.param.b32 	%r315, [retval0];
	} // callseq 93
	st.local.u32 	[%rd175], %r354;
	mov.u64 	%rd178, $str$6;
	cvta.global.u64 	%rd179, %rd178;
	{ // callseq 94, 0
	.param .b64 param0;
	st.param.b64 	[param0], %rd179;
	.param .b64 param1;
	st.param.b64 	[param1], %rd174;
	.param .b32 retval0;
	call.uni (retval0), 
	vprintf, 
	(
	param0, 
	param1
	);
	ld.param.b32 	%r317, [retval0];
	} // callseq 94
	setp.gt.f64 	%p72, %fd272, 0d3F60624DD2F1A9FC;
	@%p72 bra 	$L__BB0_20;
$L__BB0_90:
	ld.param.u32 	%r344, [_Z13self_assemblePdS_S_PfS0_iij_param_6];
	setp.lt.s32 	%p73, %r344, 2;
	mov.f64 	%fd273, 0d0000000000000000;
	@%p73 bra 	$L__BB0_106;
	ld.param.u32 	%r345, [_Z13self_assemblePdS_S_PfS0_iij_param_6];
	add.s64 	%rd16, %rd3, 52;
	cvt.u16.u32 	%rs4, %r345;
	mov.b32 	%r373, 0;
	mov.f32 	%f771, 0f00000000;
	mov.b16 	%rs24, 0;
	ld.param.u32 	%r346, [_Z13self_assemblePdS_S_PfS0_iij_param_6];
	mov.u16 	%rs25, %rs24;
$L__BB0_92:
	mov.u32 	%r375, %r373;
	sub.s32 	%r59, %r5, %r375;
	sub.s32 	%r320, %r346, %r375;
	add.s32 	%r321, %r320, -2;
	add.s32 	%r373, %r375, 1;
	mul.wide.u32 	%rd180, %r375, 12;
	add.s64 	%rd181, %rd3, %rd180;
	ld.local.f32 	%f59, [%rd181];
	ld.local.f32 	%f60, [%rd181+4];
	ld.local.f32 	%f61, [%rd181+8];
	setp.lt.u32 	%p74, %r321, 7;
	mov.u32 	%r377, %r373;
	@%p74 bra 	$L__BB0_96;
	and.b32  	%r322, %r59, -8;
	neg.s32 	%r374, %r322;
	add.s64 	%rd205, %rd16, %rd180;
$L__BB0_94:
	.pragma "nounroll";
	ld.local.f32 	%f585, [%rd205+-40];
	sub.f32 	%f586, %f585, %f59;
	ld.local.f32 	%f587, [%rd205+-36];
	sub.f32 	%f588, %f587, %f60;
	ld.local.f32 	%f589, [%rd205+-32];
	sub.f32 	%f590, %f589, %f61;
	mul.f32 	%f591, %f588, %f588;
	fma.rn.f32 	%f592, %f586, %f586, %f591;
	fma.rn.f32 	%f593, %f590, %f590, %f592;
	sqrt.rn.f32 	%f594, %f593;
	add.f32 	%f595, %f771, %f594;
	ld.local.f32 	%f596, [%rd205+-28];
	sub.f32 	%f597, %f596, %f59;
	ld.local.f32 	%f598, [%rd205+-24];
	sub.f32 	%f599, %f598, %f60;
	ld.local.f32 	%f600, [%rd205+-20];
	sub.f32 	%f601, %f600, %f61;
	mul.f32 	%f602, %f599, %f599;
	fma.rn.f32 	%f603, %f597, %f597, %f602;
	fma.rn.f32 	%f604, %f601, %f601, %f603;
	sqrt.rn.f32 	%f605, %f604;
	add.f32 	%f606, %f595, %f605;
	ld.local.f32 	%f607, [%rd205+-16];
	sub.f32 	%f608, %f607, %f59;
	ld.local.f32 	%f609, [%rd205+-12];
	sub.f32 	%f610, %f609, %f60;
	ld.local.f32 	%f611, [%rd205+-8];
	sub.f32 	%f612, %f611, %f61;
	mul.f32 	%f613, %f610, %f610;
	fma.rn.f32 	%f614, %f608, %f608, %f613;
	fma.rn.f32 	%f615, %f612, %f612, %f614;
	sqrt.rn.f32 	%f616, %f615;
	add.f32 	%f617, %f606, %f616;
	ld.local.f32 	%f618, [%rd205+-4];
	sub.f32 	%f619, %f618, %f59;
	ld.local.f32 	%f620, [%rd205];
	sub.f32 	%f621, %f620, %f60;
	ld.local.f32 	%f622, [%rd205+4];
	sub.f32 	%f623, %f622, %f61;
	mul.f32 	%f624, %f621, %f621;
	fma.rn.f32 	%f625, %f619, %f619, %f624;
	fma.rn.f32 	%f626, %f623, %f623, %f625;
	sqrt.rn.f32 	%f627, %f626;
	add.f32 	%f628, %f617, %f627;
	ld.local.f32 	%f629, [%rd205+8];
	sub.f32 	%f630, %f629, %f59;
	ld.local.f32 	%f631, [%rd205+12];
	sub.f32 	%f632, %f631, %f60;
	ld.local.f32 	%f633, [%rd205+16];
	sub.f32 	%f634, %f633, %f61;
	mul.f32 	%f635, %f632, %f632;
	fma.rn.f32 	%f636, %f630, %f630, %f635;
	fma.rn.f32 	%f637, %f634, %f634, %f636;
	sqrt.rn.f32 	%f638, %f637;
	add.f32 	%f639, %f628, %f638;
	ld.local.f32 	%f640, [%rd205+20];
	sub.f32 	%f641, %f640, %f59;
	ld.local.f32 	%f642, [%rd205+24];
	sub.f32 	%f643, %f642, %f60;
	ld.local.f32 	%f644, [%rd205+28];
	sub.f32 	%f645, %f644, %f61;
	mul.f32 	%f646, %f643, %f643;
	fma.rn.f32 	%f647, %f641, %f641, %f646;
	fma.rn.f32 	%f648, %f645, %f645, %f647;
	sqrt.rn.f32 	%f649, %f648;
	add.f32 	%f650, %f639, %f649;
	ld.local.f32 	%f651, [%rd205+32];
	sub.f32 	%f652, %f651, %f59;
	ld.local.f32 	%f653, [%rd205+36];
	sub.f32 	%f654, %f653, %f60;
	ld.local.f32 	%f655, [%rd205+40];
	sub.f32 	%f656, %f655, %f61;
	mul.f32 	%f657, %f654, %f654;
	fma.rn.f32 	%f658, %f652, %f652, %f657;
	fma.rn.f32 	%f659, %f656, %f656, %f658;
	sqrt.rn.f32 	%f660, %f659;
	add.f32 	%f661, %f650, %f660;
	ld.local.f32 	%f662, [%rd205+44];
	sub.f32 	%f663, %f662, %f59;
	ld.local.f32 	%f664, [%rd205+48];
	sub.f32 	%f665, %f664, %f60;
	ld.local.f32 	%f666, [%rd205+52];
	sub.f32 	%f667, %f666, %f61;
	mul.f32 	%f668, %f665, %f665;
	fma.rn.f32 	%f669, %f663, %f663, %f668;
	fma.rn.f32 	%f670, %f667, %f667, %f669;
	sqrt.rn.f32 	%f671, %f670;
	add.f32 	%f771, %f661, %f671;
	add.s32 	%r375, %r375, 8;
	add.s32 	%r374, %r374, 8;
	add.s64 	%rd205, %rd205, 96;
	setp.ne.s32 	%p75, %r374, 0;
	@%p75 bra 	$L__BB0_94;
	add.s32 	%r377, %r375, 1;
$L__BB0_96:
	and.b32  	%r323, %r59, 7;
	setp.eq.s32 	%p76, %r323, 0;
	@%p76 bra 	$L__BB0_104;
	not.b16 	%rs17, %rs25;
	add.s16 	%rs18, %rs17, %rs4;
	cvt.u32.u16 	%r324, %rs18;
	and.b32  	%r68, %r324, 7;
	add.s32 	%r325, %r68, -1;
	setp.lt.u32 	%p77, %r325, 3;
	@%p77 bra 	$L__BB0_99;
	mul.wide.u32 	%rd183, %r377, 12;
	add.s64 	%rd184, %rd3, %rd183;
	ld.local.f32 	%f673, [%rd184];
	sub.f32 	%f674, %f673, %f59;
	ld.local.f32 	%f675, [%rd184+4];
	sub.f32 	%f676, %f675, %f60;
	ld.local.f32 	%f677, [%rd184+8];
	sub.f32 	%f678, %f677, %f61;
	mul.f32 	%f679, %f676, %f676;
	fma.rn.f32 	%f680, %f674, %f674, %f679;
	fma.rn.f32 	%f681, %f678, %f678, %f680;
	sqrt.rn.f32 	%f682, %f681;
	add.f32 	%f683, %f771, %f682;
	ld.local.f32 	%f684, [%rd184+12];
	sub.f32 	%f685, %f684, %f59;
	ld.local.f32 	%f686, [%rd184+16];
	sub.f32 	%f687, %f686, %f60;
	ld.local.f32 	%f688, [%rd184+20];
	sub.f32 	%f689, %f688, %f61;
	mul.f32 	%f690, %f687, %f687;
	fma.rn.f32 	%f691, %f685, %f685, %f690;
	fma.rn.f32 	%f692, %f689, %f689, %f691;
	sqrt.rn.f32 	%f693, %f692;
	add.f32 	%f694, %f683, %f693;
	ld.local.f32 	%f695, [%rd184+24];
	sub.f32 	%f696, %f695, %f59;
	ld.local.f32 	%f697, [%rd184+28];
	sub.f32 	%f698, %f697, %f60;
	ld.local.f32 	%f699, [%rd184+32];
	sub.f32 	%f700, %f699, %f61;
	mul.f32 	%f701, %f698, %f698;
	fma.rn.f32 	%f702, %f696, %f696, %f701;
	fma.rn.f32 	%f703, %f700, %f700, %f702;
	sqrt.rn.f32 	%f704, %f703;
	add.f32 	%f705, %f694, %f704;
	ld.local.f32 	%f706, [%rd184+36];
	sub.f32 	%f707, %f706, %f59;
	ld.local.f32 	%f708, [%rd184+40];
	sub.f32 	%f709, %f708, %f60;
	ld.local.f32 	%f710, [%rd184+44];
	sub.f32 	%f711, %f710, %f61;
	mul.f32 	%f712, %f709, %f709;
	fma.rn.f32 	%f713, %f707, %f707, %f712;
	fma.rn.f32 	%f714, %f711, %f711, %f713;
	sqrt.rn.f32 	%f715, %f714;
	add.f32 	%f771, %f705, %f715;
	add.s32 	%r377, %r377, 4;
$L__BB0_99:
	and.b32  	%r326, %r68, 3;
	setp.eq.s32 	%p78, %r326, 0;
	@%p78 bra 	$L__BB0_104;
	ld.param.u32 	%r347, [_Z13self_assemblePdS_S_PfS0_iij_param_6];
	xor.b16  	%rs19, %rs24, 3;
	cvt.u16.u32 	%rs20, %r347;
	add.s16 	%rs7, %rs19, %rs20;
	and.b16  	%rs21, %rs7, 3;
	setp.eq.s16 	%p79, %rs21, 1;
	@%p79 bra 	$L__BB0_102;
	mul.wide.u32 	%rd185, %r377, 12;
	add.s64 	%rd186, %rd3, %rd185;
	ld.local.f32 	%f717, [%rd186];
	sub.f32 	%f718, %f717, %f59;
	ld.local.f32 	%f719, [%rd186+4];
	sub.f32 	%f720, %f719, %f60;
	ld.local.f32 	%f721, [%rd186+8];
	sub.f32 	%f722, %f721, %f61;
	mul.f32 	%f723, %f720, %f720;
	fma.rn.f32 	%f724, %f718, %f718, %f723;
	fma.rn.f32 	%f725, %f722, %f722, %f724;
	sqrt.rn.f32 	%f726, %f725;
	add.f32 	%f727, %f771, %f726;
	ld.local.f32 	%f728, [%rd186+12];
	sub.f32 	%f729, %f728, %f59;
	ld.local.f32 	%f730, [%rd186+16];
	sub.f32 	%f731, %f730, %f60;
	ld.local.f32 	%f732, [%rd186+20];
	sub.f32 	%f733, %f732, %f61;
	mul.f32 	%f734, %f731, %f731;
	fma.rn.f32 	%f735, %f729, %f729, %f734;
	fma.rn.f32 	%f736, %f733, %f733, %f735;
	sqrt.rn.f32 	%f737, %f736;
	add.f32 	%f771, %f727, %f737;
	add.s32 	%r377, %r377, 2;
$L__BB0_102:
	and.b16  	%rs22, %rs7, 1;
	setp.eq.b16 	%p80, %rs22, 1;
	not.pred 	%p81, %p80;
	@%p81 bra 	$L__BB0_104;
	mul.wide.u32 	%rd187, %r377, 12;
	add.s64 	%rd188, %rd3, %rd187;
	ld.local.f32 	%f738, [%rd188];
	sub.f32 	%f739, %f738, %f59;
	ld.local.f32 	%f740, [%rd188+4];
	sub.f32 	%f741, %f740, %f60;
	ld.local.f32 	%f742, [%rd188+8];
	sub.f32 	%f743, %f742, %f61;
	mul.f32 	%f744, %f741, %f741;
	fma.rn.f32 	%f745, %f739, %f739, %f744;
	fma.rn.f32 	%f746, %f743, %f743, %f745;
	sqrt.rn.f32 	%f747, %f746;
	add.f32 	%f771, %f771, %f747;
$L__BB0_104:
	setp.ne.s32 	%p82, %r373, %r5;
	add.s16 	%rs25, %rs25, 1;
	add.s16 	%rs24, %rs24, 1;
	@%p82 bra 	$L__BB0_92;
	cvt.f64.f32 	%fd273, %f771;
$L__BB0_106:
	setp.geu.f64 	%p83, %fd273, 0d40308AE7D566CF42;
	setp.leu.f64 	%p84, %fd273, 0d402FE29C779A6B51;
	or.pred  	%p85, %p83, %p84;
	@%p85 bra 	$L__BB0_108;
	ld.param.u64 	%rd201, [_Z13self_assemblePdS_S_PfS0_iij_param_0];
	cvta.to.global.u64 	%rd197, %rd201;
	mul.wide.s32 	%rd198, %r1, 8;
	add.s64 	%rd199, %rd197, %rd198;
	mov.b64 	%rd200, 4607182418800017408;
	st.global.u64 	[%rd199], %rd200;
	bra.uni 	$L__BB0_111;
$L__BB0_108:
	setp.geu.f64 	%p86, %fd273, 0d403177CED916872B;
	setp.leu.f64 	%p87, %fd273, 0d4030DE353F7CED91;
	or.pred  	%p88, %p86, %p87;
	@%p88 bra 	$L__BB0_110;
	ld.param.u64 	%rd202, [_Z13self_assemblePdS_S_PfS0_iij_param_1];
	cvta.to.global.u64 	%rd193, %rd202;
	mul.wide.s32 	%rd194, %r1, 8;
	add.s64 	%rd195, %rd193, %rd194;
	mov.b64 	%rd196, 4607182418800017408;
	st.global.u64 	[%rd195], %rd196;
	bra.uni 	$L__BB0_111;
$L__BB0_110:
	ld.param.u64 	%rd203, [_Z13self_assemblePdS_S_PfS0_iij_param_2];
	cvta.to.global.u64 	%rd189, %rd203;
	mul.wide.s32 	%rd190, %r1, 8;
	add.s64 	%rd191, %rd189, %rd190;
	mov.b64 	%rd192, 4607182418800017408;
	st.global.u64 	[%rd191], %rd192;
$L__BB0_111:
	ret;

}


// ===== COMPILED SASS (sm_100) =====

	.target	sm_100

	.elftype	@"ET_EXEC"


//--------------------- .note.nv.tkinfo           --------------------------
	.section	.note.nv.tkinfo,"",@"SHT_NOTE"
	.sectionflags	@"SHF_NOTE_NV_TKINFO"
	.tkinfo
        /*0018*/ 	.word	0x00000002
        /*0030*/ 	.string	""
        /*0030*/ 	.string	"ptxas"
        /*0030*/ 	.string	"Cuda compilation tools, release 13.0, V13.0.88"
        /*0030*/ 	.string	"Build cuda_13.0.r13.0/compiler.36424714_0"
        /*0030*/ 	.string	"-arch sm_100 -m 64 "



//--------------------- .note.nv.cuinfo           --------------------------
	.section	.note.nv.cuinfo,"",@"SHT_NOTE"
	.sectionflags	@"SHF_NOTE_NV_CUINFO"
        /*0018*/ 	.short	0x0002
        /*001a*/ 	.short	0x0064
        /*001c*/ 	.short	0x0082
	.zero		2


//--------------------- .nv.info                  --------------------------
	.section	.nv.info,"",@"SHT_CUDA_INFO"
	.align	4


	//----- nvinfo : EIATTR_REGCOUNT
	.align		4
        /*0000*/ 	.byte	0x04, 0x2f
        /*0002*/ 	.short	(.L_17 - .L_16)
	.align		4
.L_16:
        /*0004*/ 	.word	index@(_Z13self_assemblePdS_S_PfS0_iij)
        /*0008*/ 	.word	0x00000032


	//----- nvinfo : EIATTR_FRAME_SIZE
	.align		4
.L_17:
        /*000c*/ 	.byte	0x04, 0x11
        /*000e*/ 	.short	(.L_19 - .L_18)
	.align		4
.L_18:
        /*0010*/ 	.word	index@($__internal_2_$__cuda_sm3x_div_rn_noftz_f32_slowpath)
        /*0014*/ 	.word	0x00000100


	//----- nvinfo : EIATTR_FRAME_SIZE
	.align		4
.L_19:
        /*0018*/ 	.byte	0x04, 0x11
        /*001a*/ 	.short	(.L_21 - .L_20)
	.align		4
.L_20:
        /*001c*/ 	.word	index@($__internal_1_$__cuda_sm20_sqrt_rn_f32_slowpath)
        /*0020*/ 	.word	0x00000100


	//----- nvinfo : EIATTR_FRAME_SIZE
	.align		4
.L_21:
        /*0024*/ 	.byte	0x04, 0x11
        /*0026*/ 	.short	(.L_23 - .L_22)
	.align		4
.L_22:
        /*0028*/ 	.word	index@($__internal_0_$__cuda_sm20_div_rn_f64_full)
        /*002c*/ 	.word	0x00000100


	//----- nvinfo : EIATTR_FRAME_SIZE
	.align		4
.L_23:
        /*0030*/ 	.byte	0x04, 0x11
        /*0032*/ 	.short	(.L_25 - .L_24)
	.align		4
.L_24:
        /*0034*/ 	.word	index@(_Z13self_assemblePdS_S_PfS0_iij)
        /*0038*/ 	.word	0x00000100


	//----- nvinfo : EIATTR_MIN_STACK_SIZE
	.align		4
.L_25:
        /*003c*/ 	.byte	0x04, 0x12
        /*003e*/ 	.short	(.L_27 - .L_26)
	.align		4
.L_26:
        /*0040*/ 	.word	index@(_Z13self_assemblePdS_S_PfS0_iij)
        /*0044*/ 	.word	0x00000100
.L_27:


//--------------------- .nv.compat                --------------------------
	.section	.nv.compat,"",@"SHT_CUDA_COMPAT_INFO"
	.align	4
        /*0000*/ 	.byte	0x02, 0x09, 0x00, 0x00, 0x02, 0x02, 0x01, 0x00, 0x02, 0x05, 0x05, 0x00, 0x03, 0x07, 0x01, 0x01
        /*0010*/ 	.byte	0x02, 0x03, 0x00, 0x00, 0x02, 0x06, 0x01, 0x00, 0x04, 0x0b, 0x08, 0x00, 0x01, 0x00, 0x00, 0x00
        /*0020*/ 	.byte	0x00, 0x00, 0x00, 0x00


//--------------------- .nv.info._Z13self_assemblePdS_S_PfS0_iij --------------------------
	.section	.nv.info._Z13self_assemblePdS_S_PfS0_iij,"",@"SHT_CUDA_INFO"
	.sectionflags	@""
	.align	4


	//----- nvinfo : EIATTR_CUDA_API_VERSION
	.align		4
        /*0000*/ 	.byte	0x04, 0x37
        /*0002*/ 	.short	(.L_29 - .L_28)
.L_28:
        /*0004*/ 	.word	0x00000082


	//----- nvinfo : EIATTR_KPARAM_INFO
	.align		4
.L_29:
        /*0008*/ 	.byte	0x04, 0x17
        /*000a*/ 	.short	(.L_31 - .L_30)
.L_30:
        /*000c*/ 	.word	0x00000000
        /*0010*/ 	.short	0x0007
        /*0012*/ 	.short	0x0030
        /*0014*/ 	.byte	0x00, 0xf0, 0x11, 0x00


	//----- nvinfo : EIATTR_KPARAM_INFO
	.align		4
.L_31:
        /*0018*/ 	.byte	0x04, 0x17
        /*001a*/ 	.short	(.L_33 - .L_32)
.L_32:
        /*001c*/ 	.word	0x00000000
        /*0020*/ 	.short	0x0006
        /*0022*/ 	.short	0x002c
        /*0024*/ 	.byte	0x00, 0xf0, 0x11, 0x00


	//----- nvinfo : EIATTR_KPARAM_INFO
	.align		4
.L_33:
        /*0028*/ 	.byte	0x04, 0x17
        /*002a*/ 	.short	(.L_35 - .L_34)
.L_34:
        /*002c*/ 	.word	0x00000000
        /*0030*/ 	.short	0x0005
        /*0032*/ 	.short	0x0028
        /*0034*/ 	.byte	0x00, 0xf0, 0x11, 0x00


	//----- nvinfo : EIATTR_KPARAM_INFO
	.align		4
.L_35:
        /*0038*/ 	.byte	0x04, 0x17
        /*003a*/ 	.short	(.L_37 - .L_36)
.L_36:
        /*003c*/ 	.word	0x00000000
        /*0040*/ 	.short	0x0004
        /*0042*/ 	.short	0x0020
        /*0044*/ 	.byte	0x00, 0xf5, 0x21, 0x00


	//----- nvinfo : EIATTR_KPARAM_INFO
	.align		4
.L_37:
        /*0048*/ 	.byte	0x04, 0x17
        /*004a*/ 	.short	(.L_39 - .L_38)
.L_38:
        /*004c*/ 	.word	0x00000000
        /*0050*/ 	.short	0x0003
        /*0052*/ 	.short	0x0018
        /*0054*/ 	.byte	0x00, 0xf5, 0x21, 0x00


	//----- nvinfo : EIATTR_KPARAM_INFO
	.align		4
.L_39:
        /*0058*/ 	.byte	0x04, 0x17
        /*005a*/ 	.short	(.L_41 - .L_40)
.L_40:
        /*005c*/ 	.word	0x00000000
        /*0060*/ 	.short	0x0002
        /*0062*/ 	.short	0x0010
        /*0064*/ 	.byte	0x00, 0xf5, 0x21, 0x00


	//----- nvinfo : EIATTR_KPARAM_INFO
	.align		4
.L_41:
        /*0068*/ 	.byte	0x04, 0x17
        /*006a*/ 	.short	(.L_43 - .L_42)
.L_42:
        /*006c*/ 	.word	0x00000000
        /*0070*/ 	.short	0x0001
        /*0072*/ 	.short	0x0008
        /*0074*/ 	.byte	0x00, 0xf5, 0x21, 0x00


	//----- nvinfo : EIATTR_KPARAM_INFO
	.align		4
.L_43:
        /*0078*/ 	.byte	0x04, 0x17
        /*007a*/ 	.short	(.L_45 - .L_44)
.L_44:
        /*007c*/ 	.word	0x00000000
        /*0080*/ 	.short	0x0000
        /*0082*/ 	.short	0x0000
        /*0084*/ 	.byte	0x00, 0xf5, 0x21, 0x00


	//----- nvinfo : EIATTR_SPARSE_MMA_MASK
	.align		4
.L_45:
        /*0088*/ 	.byte	0x03, 0x50
        /*008a*/ 	.short	0x0000


	//----- nvinfo : EIATTR_MAXREG_COUNT
	.align		4
        /*008c*/ 	.byte	0x03, 0x1b
        /*008e*/ 	.short	0x00ff


	//----- nvinfo : EIATTR_EXTERNS
	.align		4
        /*0090*/ 	.byte	0x04, 0x0f
        /*0092*/ 	.short	(.L_47 - .L_46)


	//   ....[0]....
	.align		4
.L_46:
        /*0094*/ 	.word	index@(vprintf)


	//----- nvinfo : EIATTR_MERCURY_ISA_VERSION
	.align		4
.L_47:
        /*0098*/ 	.byte	0x03, 0x5f
        /*009a*/ 	.short	0x0101


	//----- nvinfo : EIATTR_VRC_CTA_INIT_COUNT
	.align		4
        /*009c*/ 	.byte	0x02, 0x4a
	.zero		1
	.zero		1


	//----- nvinfo : EIATTR_SYSCALL_OFFSETS
	.align		4
        /*00a0*/ 	.byte	0x04, 0x46
        /*00a2*/ 	.short	(.L_49 - .L_48)


	//   ....[0]....
.L_48:
        /*00a4*/ 	.word	0x00001530


	//   ....[1]....
        /*00a8*/ 	.word	0x00001700


	//   ....[2]....
        /*00ac*/ 	.word	0x000017c0


	//   ....[3]....
        /*00b0*/ 	.word	0x00001880


	//   ....[4]....
        /*00b4*/ 	.word	0x00001950


	//   ....[5]....
        /*00b8*/ 	.word	0x00001a10


	//   ....[6]....
        /*00bc*/ 	.word	0x00001ad0


	//   ....[7]....
        /*00c0*/ 	.word	0x00001ba0


	//   ....[8]....
        /*00c4*/ 	.word	0x00001c60


	//   ....[9]....
        /*00c8*/ 	.word	0x00001d20


	//   ....[10]....
        /*00cc*/ 	.word	0x00001df0


	//   ....[11]....
        /*00d0*/ 	.word	0x00001eb0


	//   ....[12]....
        /*00d4*/ 	.word	0x00001f70


	//   ....[13]....
        /*00d8*/ 	.word	0x00002040


	//   ....[14]....
        /*00dc*/ 	.word	0x00002100


	//   ....[15]....
        /*00e0*/ 	.word	0x000021c0


	//   ....[16]....
        /*00e4*/ 	.word	0x00002290


	//   ....[17]....
        /*00e8*/ 	.word	0x00002350


	//   ....[18]....
        /*00ec*/ 	.word	0x00002410


	//   ....[19]....
        /*00f0*/ 	.word	0x000024e0


	//   ....[20]....
        /*00f4*/ 	.word	0x000025a0


	//   ....[21]....
        /*00f8*/ 	.word	0x00002660


	//   ....[22]....
        /*00fc*/ 	.word	0x00002730


	//   ....[23]....
        /*0100*/ 	.word	0x000027f0


	//   ....[24]....
        /*0104*/ 	.word	0x000028b0


	//   ....[25]....
        /*0108*/ 	.word	0x00002aa0


	//   ....[26]....
        /*010c*/ 	.word	0x00002b60


	//   ....[27]....
        /*0110*/ 	.word	0x00002c20


	//   ....[28]....
        /*0114*/ 	.word	0x00002cf0


	//   ....[29]....
        /*0118*/ 	.word	0x00002db0


	//   ....[30]....
        /*011c*/ 	.word	0x00002e70


	//   ....[31]....
        /*0120*/ 	.word	0x00002f40


	//   ....[32]....
        /*0124*/ 	.word	0x00003000


	//   ....[33]....
        /*0128*/ 	.word	0x000030c0


	//   ....[34]....
        /*012c*/ 	.word	0x00003190


	//   ....[35]....
        /*0130*/ 	.word	0x00003250


	//   ....[36]....
        /*0134*/ 	.word	0x00003310


	//   ....[37]....
        /*0138*/ 	.word	0x00003460


	//   ....[38]....
        /*013c*/ 	.word	0x00003520


	//   ....[39]....
        /*0140*/ 	.word	0x000035e0


	//   ....[40]....
        /*0144*/ 	.word	0x000036b0


	//   ....[41]....
        /*0148*/ 	.word	0x00003770


	//   ....[42]....
        /*014c*/ 	.word	0x00003830


	//   ....[43]....
        /*0150*/ 	.word	0x00003970


	//   ....[44]....
        /*0154*/ 	.word	0x00003a30


	//   ....[45]....
        /*0158*/ 	.word	0x00003af0


	//   ....[46]....
        /*015c*/ 	.word	0x000083f0


	//   ....[47]....
        /*0160*/ 	.word	0x00008550


	//   ....[48]....
        /*0164*/ 	.word	0x00008610


	//   ....[49]....
        /*0168*/ 	.word	0x000086d0


	//   ....[50]....
        /*016c*/ 	.word	0x000087a0


	//   ....[51]....
        /*0170*/ 	.word	0x00008860


	//   ....[52]....
        /*0174*/ 	.word	0x00008920


	//   ....[53]....
        /*0178*/ 	.word	0x000089f0


	//   ....[54]....
        /*017c*/ 	.word	0x00008ab0


	//   ....[55]....
        /*0180*/ 	.word	0x00008b70


	//   ....[56]....
        /*0184*/ 	.word	0x00008c40


	//   ....[57]....
        /*0188*/ 	.word	0x00008d00


	//   ....[58]....
        /*018c*/ 	.word	0x00008dc0


	//   ....[59]....
        /*0190*/ 	.word	0x00008e90


	//   ....[60]....
        /*0194*/ 	.word	0x00008f50


	//   ....[61]....
        /*0198*/ 	.word	0x00009010


	//   ....[62]....
        /*019c*/ 	.word	0x000090e0


	//   ....[63]....
        /*01a0*/ 	.word	0x000091a0


	//   ....[64]....
        /*01a4*/ 	.word	0x00009260


	//   ....[65]....
        /*01a8*/ 	.word	0x00009330


	//   ....[66]....
        /*01ac*/ 	.word	0x000093f0


	//   ....[67]....
        /*01b0*/ 	.word	0x000094b0


	//   ....[68]....
        /*01b4*/ 	.word	0x00009580


	//   ....[69]....
        /*01b8*/ 	.word	0x00009640


	//   ....[70]....
        /*01bc*/ 	.word	0x00009700


	//   ....[71]....
        /*01c0*/ 	.word	0x000098b0


	//   ....[72]....
        /*01c4*/ 	.word	0x00009970


	//   ....[73]....
        /*01c8*/ 	.word	0x00009a30


	//   ....[74]....
        /*01cc*/ 	.word	0x00009b00


	//   ....[75]....
        /*01d0*/ 	.word	0x00009bc0


	//   ....[76]....
        /*01d4*/ 	.word	0x00009c80


	//   ....[77]....
        /*01d8*/ 	.word	0x00009d50


	//   ....[78]....
        /*01dc*/ 	.word	0x00009e10


	//   ....[79]....
        /*01e0*/ 	.word	0x00009ed0


	//   ....[80]....
        /*01e4*/ 	.word	0x00009fa0


	//   ....[81]....
        /*01e8*/ 	.word	0x0000a060


	//   ....[82]....
        /*01ec*/ 	.word	0x0000a120


	//   ....[83]....
        /*01f0*/ 	.word	0x0000a250


	//   ....[84]....
        /*01f4*/ 	.word	0x0000a310


	//   ....[85]....
        /*01f8*/ 	.word	0x0000a3d0


	//   ....[86]....
        /*01fc*/ 	.word	0x0000a4a0


	//   ....[87]....
        /*0200*/ 	.word	0x0000a560


	//   ....[88]....
        /*0204*/ 	.word	0x0000a620


	//   ....[89]....
        /*0208*/ 	.word	0x0000a730


	//   ....[90]....
        /*020c*/ 	.word	0x0000a7f0


	//   ....[91]....
        /*0210*/ 	.word	0x0000a8b0


	//   ....[92]....
        /*0214*/ 	.word	0x0000a940


	//   ....[93]....
        /*0218*/ 	.word	0x0000b740


	//   ....[94]....
        /*021c*/ 	.word	0x0000b7d0


	//----- nvinfo : EIATTR_EXIT_INSTR_OFFSETS
	.align		4
.L_49:
        /*0220*/ 	.byte	0x04, 0x1c
        /*0222*/ 	.short	(.L_51 - .L_50)


	//   ....[0]....
.L_50:
        /*0224*/ 	.word	0x000000d0


	//   ....[1]....
        /*0228*/ 	.word	0x0000d450


	//   ....[2]....
        /*022c*/ 	.word	0x0000d510


	//   ....[3]....
        /*0230*/ 	.word	0x0000d570


	//----- nvinfo : EIATTR_CRS_STACK_SIZE
	.align		4
.L_51:
        /*0234*/ 	.byte	0x04, 0x1e
        /*0236*/ 	.short	(.L_53 - .L_52)
.L_52:
        /*0238*/ 	.word	0x00000000


	//----- nvinfo : EIATTR_CBANK_PARAM_SIZE
	.align		4
.L_53:
        /*023c*/ 	.byte	0x03, 0x19
        /*023e*/ 	.short	0x0034


	//----- nvinfo : EIATTR_PARAM_CBANK
	.align		4
        /*0240*/ 	.byte	0x04, 0x0a
        /*0242*/ 	.short	(.L_55 - .L_54)
	.align		4
.L_54:
        /*0244*/ 	.word	index@(.nv.constant0._Z13self_assemblePdS_S_PfS0_iij)
        /*0248*/ 	.short	0x0380
        /*024a*/ 	.short	0x0034


	//----- nvinfo : EIATTR_SW_WAR
	.align		4
.L_55:
        /*024c*/ 	.byte	0x04, 0x36
        /*024e*/ 	.short	(.L_57 - .L_56)
.L_56:
        /*0250*/ 	.word	0x00000008
.L_57:


//--------------------- .nv.callgraph             --------------------------
	.section	.nv.callgraph,"",@"SHT_CUDA_CALLGRAPH"
	.align	4
	.sectionentsize	8
	.align		4
        /*0000*/ 	.word	0x00000000
	.align		4
        /*0004*/ 	.word	0xffffffff
	.align		4
        /*0008*/ 	.word	index@(_Z13self_assemblePdS_S_PfS0_iij)
	.align		4
        /*000c*/ 	.word	index@(vprintf)
	.align		4
        /*0010*/ 	.word	0x00000000
	.align		4
        /*0014*/ 	.word	0xfffffffe
	.align		4
        /*0018*/ 	.word	0x00000000
	.align		4
        /*001c*/ 	.word	0xfffffffd
	.align		4
        /*0020*/ 	.word	0x00000000
	.align		4
        /*0024*/ 	.word	0xfffffffc


//--------------------- .nv.constant4             --------------------------
	.section	.nv.constant4,"a",@progbits
	.align	8
	.align		8
.nv.constant4:
        /*0000*/ 	.dword	vprintf
	.align		8
        /*0008*/ 	.dword	precalc_xorwow_matrix
	.align		8
        /*0010*/ 	.dword	precalc_xorwow_offset_matrix
	.align		8
        /*0018*/ 	.dword	mrg32k3aM1
	.align		8
        /*0020*/ 	.dword	mrg32k3aM2
	.align		8
        /*0028*/ 	.dword	mrg32k3aM1SubSeq
	.align		8
        /*0030*/ 	.dword	mrg32k3aM2SubSeq
	.align		8
        /*0038*/ 	.dword	mrg32k3aM1Seq
	.align		8
        /*0040*/ 	.dword	mrg32k3aM2Seq
	.align		8
        /*0048*/ 	.dword	$str
	.align		8
        /*0050*/ 	.dword	$str$1
	.align		8
        /*0058*/ 	.dword	$str$2
	.align		8
        /*0060*/ 	.dword	$str$3
	.align		8
        /*0068*/ 	.dword	$str$4
	.align		8
        /*0070*/ 	.dword	$str$5
	.align		8
        /*0078*/ 	.dword	$str$6


//--------------------- .nv.constant3             --------------------------
	.section	.nv.constant3,"a",@progbits
	.align	8
.nv.constant3:
	.type		__cr_lgamma_table,@object
	.size		__cr_lgamma_table,(.L_8 - __cr_lgamma_table)
__cr_lgamma_table:
        /*0000*/ 	.byte	0x00, 0x00, 0x00, 0x00, 0x00, 0x00, 0x00, 0x00, 0x00, 0x00, 0x00, 0x00, 0x00, 0x00, 0x00, 0x00
        /*0010*/ 	.byte	0xef, 0x39, 0xfa, 0xfe, 0x42, 0x2e, 0xe6, 0x3f, 0x02, 0x20, 0x2a, 0xfa, 0x0b, 0xab, 0xfc, 0x3f
        /*0020*/ 	.byte	0xf9, 0x2c, 0x92, 0x7c, 0xa7, 0x6c, 0x09, 0x40, 0xc9, 0x79, 0x44, 0x3c, 0x64, 0x26, 0x13, 0x40
        /*0030*/ 	.byte	0xca, 0x01, 0xcf, 0x3a, 0x27, 0x51, 0x1a, 0x40, 0x30, 0xcc, 0x2d, 0xf3, 0xe1, 0x0c, 0x21, 0x40
        /*0040*/ 	.byte	0x0d, 0xb7, 0xfc, 0x82, 0x8e, 0x35, 0x25, 0x40
.L_8:


//--------------------- .text._Z13self_assemblePdS_S_PfS0_iij --------------------------
	.section	.text._Z13self_assemblePdS_S_PfS0_iij,"ax",@progbits
	.align	128
        .global         _Z13self_assemblePdS_S_PfS0_iij
        .type           _Z13self_assemblePdS_S_PfS0_iij,@function
        .size           _Z13self_assemblePdS_S_PfS0_iij,(.L_x_326 - _Z13self_assemblePdS_S_PfS0_iij)
        .other          _Z13self_assemblePdS_S_PfS0_iij,@"STO_CUDA_ENTRY STV_DEFAULT"
_Z13self_assemblePdS_S_PfS0_iij:
.text._Z13self_assemblePdS_S_PfS0_iij:
[----:B------:R-:W0:Y:S01]  /*0000*/  LDC R1, c[0x0][0x37c] ;  /* 0x0000df00ff017b82 */ /* 0x000e220000000800 */
[----:B------:R-:W1:Y:S01]  /*0010*/  S2R R23, SR_CTAID.X ;  /* 0x0000000000177919 */ /* 0x000e620000002500 */
[----:B------:R-:W2:Y:S01]  /*0020*/  LDCU UR39, c[0x0][0x2fc] ;  /* 0x00005f80ff2777ac */ /* 0x000ea20008000800 */
[----:B0-----:R-:W-:Y:S01]  /*0030*/  IADD3 R1, PT, PT, R1, -0x100, RZ ;  /* 0xffffff0001017810 */ /* 0x001fe20007ffe0ff */
[----:B------:R-:W1:Y:S01]  /*0040*/  S2R R0, SR_TID.X ;  /* 0x0000000000007919 */ /* 0x000e620000002100 */
[----:B------:R-:W1:Y:S02]  /*0050*/  LDCU UR4, c[0x0][0x360] ;  /* 0x00006c00ff0477ac */ /* 0x000e640008000800 */
[----:B------:R-:W-:Y:S01]  /*0060*/  R2UR UR40, R1 ;  /* 0x00000000012872ca */ /* 0x000fe200000e0000 */
[----:B------:R-:W0:Y:S01]  /*0070*/  LDCU UR5, c[0x0][0x3a8] ;  /* 0x00007500ff0577ac */ /* 0x000e220008000800 */
[----:B------:R-:W3:Y:S11]  /*0080*/  LDCU UR38, c[0x0][0x2f8] ;  /* 0x00005f00ff2677ac */ /* 0x000ef60008000800 */
[----:B---3--:R-:W-:-:S04]  /*0090*/  UIADD3 UR38, UP0, UPT, UR40, UR38, URZ ;  /* 0x0000002628267290 */ /* 0x008fc8000ff1e0ff */
[----:B--2---:R-:W-:Y:S01]  /*00a0*/  UIADD3.X UR39, UPT, UPT, URZ, UR39, URZ, UP0, !UPT ;  /* 0x00000027ff277290 */ /* 0x004fe200087fe4ff */
[----:B-1----:R-:W-:-:S05]  /*00b0*/  IMAD R23, R23, UR4, R0 ;  /* 0x0000000417177c24 */ /* 0x002fca000f8e0200 */
[----:B0-----:R-:W-:-:S13]  /*00c0*/  ISETP.GE.AND P0, PT, R23, UR5, PT ;  /* 0x0000000517007c0c */ /* 0x001fda000bf06270 */
[----:B------:R-:W-:Y:S05]  /*00d0*/  @P0 EXIT ;  /* 0x000000000000094d */ /* 0x000fea0003800000 */
[----:B------:R-:W0:Y:S01]  /*00e0*/  LDC R0, c[0x0][0x3ac] ;  /* 0x0000eb00ff007b82 */ /* 0x000e220000000800 */
[----:B------:R-:W1:Y:S01]  /*00f0*/  LDCU.64 UR36, c[0x0][0x358] ;  /* 0x00006b00ff2477ac */ /* 0x000e620008000a00 */
[----:B------:R-:W-:Y:S01]  /*0100*/  VIADD R24, R1, 0xd8 ;  /* 0x000000d801187836 */ /* 0x000fe20000000000 */
[----:B------:R-:W-:Y:S01]  /*0110*/  UIADD3 UR40, UPT, UPT, UR40, 0x48, URZ ;  /* 0x0000004828287890 */ /* 0x000fe2000fffe0ff */
[----:B0-----:R-:W-:-:S13]  /*0120*/  ISETP.GE.AND P0, PT, R0, 0x1, PT ;  /* 0x000000010000780c */ /* 0x001fda0003f06270 */
[----:B-1----:R-:W-:Y:S05]  /*0130*/  @!P0 BRA `(.L_x_0) ;  /* 0x0000001000d08947 */ /* 0x002fea0003800000 */
[----:B------:R-:W-:Y:S01]  /*0140*/  ISETP.NE.AND P0, PT, R0, 0x1, PT ;  /* 0x000000010000780c */ /* 0x000fe20003f05270 */
[----:B------:R-:W-:Y:S02]  /*0150*/  HFMA2 R12, -RZ, RZ, 0, 0 ;  /* 0x00000000ff0c7431 */ /* 0x000fe400000001ff */
[----:B------:R-:W-:-:S10]  /*0160*/  IMAD R13, R23, 0x12, RZ ;  /* 0x00000012170d7824 */ /* 0x000fd400078e02ff */
[----:B------:R-:W-:Y:S05]  /*0170*/  @!P0 BRA `(.L_x_1) ;  /* 0x0000000c00148947 */ /* 0x000fea0003800000 */
[----:B------:R-:W0:Y:S01]  /*0180*/  LDC.64 R8, c[0x0][0x398] ;  /* 0x0000e600ff087b82 */ /* 0x000e220000000a00 */
[----:B------:R-:W-:Y:S01]  /*0190*/  LOP3.LUT R12, R0, 0x7ffffffe, RZ, 0xc0, !PT ;  /* 0x7ffffffe000c7812 */ /* 0x000fe200078ec0ff */
[----:B------:R-:W-:-:S06]  /*01a0*/  IMAD.MOV.U32 R0, RZ, RZ, RZ ;  /* 0x000000ffff007224 */ /* 0x000fcc00078e00ff */
[----:B------:R-:W1:Y:S02]  /*01b0*/  LDC.64 R10, c[0x0][0x3a0] ;  /* 0x0000e800ff0a7b82 */ /* 0x000e640000000a00 */
.L_x_20:
[----:B------:R-:W-:-:S04]  /*01c0*/  IMAD R15, R0, 0x3, R13 ;  /* 0x00000003000f7824 */ /* 0x000fc800078e020d */
[----:B0-----:R-:W-:-:S05]  /*01d0*/  IMAD.WIDE R16, R15, 0x4, R8 ;  /* 0x000000040f107825 */ /* 0x001fca00078e0208 */
[----:B--2---:R-:W2:Y:S04]  /*01e0*/  LDG.E R5, desc[UR36][R16.64+0x4] ;  /* 0x0000042410057981 */ /* 0x004ea8000c1e1900 */
[----:B------:R-:W3:Y:S04]  /*01f0*/  LDG.E R4, desc[UR36][R16.64] ;  /* 0x0000002410047981 */ /* 0x000ee8000c1e1900 */
[----:B------:R-:W4:Y:S01]  /*0200*/  LDG.E R2, desc[UR36][R16.64+0x8] ;  /* 0x0000082410027981 */ /* 0x000f22000c1e1900 */
[----:B------:R-:W-:Y:S01]  /*0210*/  MOV R7, 0x41000000 ;  /* 0x4100000000077802 */ /* 0x000fe20000000f00 */
[C---:B------:R-:W-:Y:S01]  /*0220*/  IMAD R19, R0.reuse, 0xc, R1 ;  /* 0x0000000c00137824 */ /* 0x040fe200078e0201 */
[----:B------:R-:W-:Y:S01]  /*0230*/  BSSY.RECONVERGENT B0, `(.L_x_2) ;  /* 0x0000015000007945 */ /* 0x000fe20003800200 */
[----:B------:R-:W-:-:S02]  /*0240*/  LEA R22, R0, R24, 0x2 ;  /* 0x0000001800167211 */ /* 0x000fc400078e10ff */
[-C--:B--2---:R-:W-:Y:S01]  /*0250*/  FFMA R5, R5, R7.reuse, -4 ;  /* 0xc080000005057423 */ /* 0x084fe20000000007 */
[----:B---3--:R-:W-:-:S03]  /*0260*/  FFMA R4, R4, R7, -4 ;  /* 0xc080000004047423 */ /* 0x008fc60000000007 */
[----:B------:R-:W-:Y:S01]  /*0270*/  FMUL R3, R5, R5 ;  /* 0x0000000505037220 */ /* 0x000fe20000400000 */
[----:B----4-:R-:W-:-:S03]  /*0280*/  FFMA R2, R2, R7, -4 ;  /* 0xc080000002027423 */ /* 0x010fc60000000007 */
[----:B------:R-:W-:Y:S01]  /*0290*/  FFMA R3, R4, R4, R3 ;  /* 0x0000000404037223 */ /* 0x000fe20000000003 */
[----:B------:R0:W-:Y:S03]  /*02a0*/  STL.64 [R19], R4 ;  /* 0x0000000413007387 */ /* 0x0001e60000100a00 */
[----:B------:R-:W-:-:S04]  /*02b0*/  FFMA R6, R2, R2, R3 ;  /* 0x0000000202067223 */ /* 0x000fc80000000003 */
[----:B------:R-:W-:Y:S01]  /*02c0*/  VIADD R3, R6, 0xf3000000 ;  /* 0xf300000006037836 */ /* 0x000fe20000000000 */
[----:B------:R0:W2:Y:S04]  /*02d0*/  MUFU.RSQ R7, R6 ;  /* 0x0000000600077308 */ /* 0x0000a80000001400 */
[----:B------:R-:W-:-:S13]  /*02e0*/  ISETP.GT.U32.AND P0, PT, R3, 0x727fffff, PT ;  /* 0x727fffff0300780c */ /* 0x000fda0003f04070 */
[----:B0-2---:R-:W-:Y:S05]  /*02f0*/  @!P0 BRA `(.L_x_3) ;  /* 0x0000000000108947 */ /* 0x005fea0003800000 */
[----:B------:R-:W-:-:S07]  /*0300*/  MOV R34, 0x320 ;  /* 0x0000032000227802 */ /* 0x000fce0000000f00 */
[----:B-1----:R-:W-:Y:S05]  /*0310*/  CALL.REL.NOINC `($__internal_1_$__cuda_sm20_sqrt_rn_f32_slowpath) ;  /* 0x000000d800087944 */ /* 0x002fea0003c00000 */
[----:B------:R-:W-:Y:S01]  /*0320*/  IMAD.MOV.U32 R3, RZ, RZ, R6 ;  /* 0x000000ffff037224 */ /* 0x000fe200078e0006 */
[----:B------:R-:W-:Y:S06]  /*0330*/  BRA `(.L_x_4) ;  /* 0x0000000000107947 */ /* 0x000fec0003800000 */
.L_x_3:
[----:B------:R-:W-:Y:S01]  /*0340*/  FMUL.FTZ R3, R6, R7 ;  /* 0x0000000706037220 */ /* 0x000fe20000410000 */
[----:B------:R-:W-:-:S03]  /*0350*/  FMUL.FTZ R7, R7, 0.5 ;  /* 0x3f00000007077820 */ /* 0x000fc60000410000 */
[----:B------:R-:W-:-:S04]  /*0360*/  FFMA R6, -R3, R3, R6 ;  /* 0x0000000303067223 */ /* 0x000fc80000000106 */
[----:B------:R-:W-:-:S07]  /*0370*/  FFMA R3, R6, R7, R3 ;  /* 0x0000000706037223 */ /* 0x000fce0000000003 */
.L_x_4:
[----:B------:R-:W-:Y:S05]  /*0380*/  BSYNC.RECONVERGENT B0 ;  /* 0x0000000000007941 */ /* 0x000fea0003800200 */
.L_x_2:
[----:B------:R-:W0:Y:S01]  /*0390*/  MUFU.RCP R6, R3 ;  /* 0x0000000300067308 */ /* 0x000e220000001000 */
[----:B------:R-:W-:Y:S07]  /*03a0*/  BSSY.RECONVERGENT B2, `(.L_x_5) ;  /* 0x000000d000027945 */ /* 0x000fee0003800200 */
[----:B------:R-:W2:Y:S01]  /*03b0*/  FCHK P0, -R4, R3 ;  /* 0x0000000304007302 */ /* 0x000ea20000000100 */
[----:B0-----:R-:W-:-:S04]  /*03c0*/  FFMA R7, R6, -R3, 1 ;  /* 0x3f80000006077423 */ /* 0x001fc80000000803 */
[----:B------:R-:W-:-:S04]  /*03d0*/  FFMA R7, R6, R7, R6 ;  /* 0x0000000706077223 */ /* 0x000fc80000000006 */
[----:B------:R-:W-:-:S04]  /*03e0*/  FFMA R6, -R4, R7, RZ ;  /* 0x0000000704067223 */ /* 0x000fc800000001ff */
[----:B------:R-:W-:-:S04]  /*03f0*/  FFMA R14, R6, -R3, -R4 ;  /* 0x80000003060e7223 */ /* 0x000fc80000000804 */
[----:B------:R-:W-:Y:S01]  /*0400*/  FFMA R18, R7, R14, R6 ;  /* 0x0000000e07127223 */ /* 0x000fe20000000006 */
[----:B--2---:R-:W-:Y:S06]  /*0410*/  @!P0 BRA `(.L_x_6) ;  /* 0x0000000000148947 */ /* 0x004fec0003800000 */
[----:B------:R-:W-:Y:S01]  /*0420*/  FADD R6, -R4, -RZ ;  /* 0x800000ff04067221 */ /* 0x000fe20000000100 */
[----:B------:R-:W-:Y:S02]  /*0430*/  MOV R7, R3 ;  /* 0x0000000300077202 */ /* 0x000fe40000000f00 */
[----:B------:R-:W-:-:S07]  /*0440*/  MOV R20, 0x460 ;  /* 0x0000046000147802 */ /* 0x000fce0000000f00 */
[----:B-1----:R-:W-:Y:S05]  /*0450*/  CALL.REL.NOINC `($__internal_2_$__cuda_sm3x_div_rn_noftz_f32_slowpath) ;  /* 0x000000d800147944 */ /* 0x002fea0003c00000 */
[----:B------:R-:W-:-:S07]  /*0460*/  IMAD.MOV.U32 R18, RZ, RZ, R31 ;  /* 0x000000ffff127224 */ /* 0x000fce00078e001f */
.L_x_6:
[----:B------:R-:W-:Y:S05]  /*0470*/  BSYNC.RECONVERGENT B2 ;  /* 0x0000000000027941 */ /* 0x000fea0003800200 */
.L_x_5:
[----:B-1----:R-:W-:-:S05]  /*0480*/  IMAD.WIDE R14, R15, 0x4, R10 ;  /* 0x000000040f0e7825 */ /* 0x002fca00078e020a */
[----:B------:R-:W2:Y:S01]  /*0490*/  LDG.E R20, desc[UR36][R14.64] ;  /* 0x000000240e147981 */ /* 0x000ea2000c1e1900 */
[----:B------:R0:W1:Y:S01]  /*04a0*/  F2F.F64.F32 R6, R18 ;  /* 0x0000001200067310 */ /* 0x0000620000201800 */
[----:B------:R-:W-:Y:S07]  /*04b0*/  BSSY.RECONVERGENT B2, `(.L_x_7) ;  /* 0x0000013000027945 */ /* 0x000fee0003800200 */
[----:B------:R-:W3:Y:S01]  /*04c0*/  MUFU.RCP R4, R3 ;  /* 0x0000000300047308 */ /* 0x000ee20000001000 */
[----:B0-----:R-:W-:Y:S01]  /*04d0*/  IMAD R18, R0, 0xc, R1 ;  /* 0x0000000c00127824 */ /* 0x001fe200078e0201 */
[----:B-1----:R-:W-:-:S06]  /*04e0*/  DMUL R6, R6, 0.5 ;  /* 0x3fe0000006067828 */ /* 0x002fcc0000000000 */
[----:B------:R-:W0:Y:S01]  /*04f0*/  FCHK P0, -R5, R3 ;  /* 0x0000000305007302 */ /* 0x000e220000000100 */
[----:B---3--:R-:W-:-:S04]  /*0500*/  FFMA R25, R4, -R3, 1 ;  /* 0x3f80000004197423 */ /* 0x008fc80000000803 */
[----:B------:R-:W-:-:S04]  /*0510*/  FFMA R25, R4, R25, R4 ;  /* 0x0000001904197223 */ /* 0x000fc80000000004 */
[----:B------:R-:W-:Y:S01]  /*0520*/  FFMA R26, -R5, R25, RZ ;  /* 0x00000019051a7223 */ /* 0x000fe200000001ff */
[----:B--2---:R-:W1:Y:S02]  /*0530*/  F2F.F64.F32 R20, R20 ;  /* 0x0000001400147310 */ /* 0x004e640000201800 */
[----:B-1----:R-:W-:Y:S01]  /*0540*/  DMUL R6, R6, R20 ;  /* 0x0000001406067228 */ /* 0x002fe20000000000 */
[----:B------:R-:W-:-:S05]  /*0550*/  FFMA R21, R26, -R3, -R5 ;  /* 0x800000031a157223 */ /* 0x000fca0000000805 */
[----:B------:R1:W2:Y:S01]  /*0560*/  F2F.F32.F64 R4, R6 ;  /* 0x0000000600047310 */ /* 0x0002a20000301000 */
[----:B------:R-:W-:Y:S01]  /*0570*/  FFMA R26, R25, R21, R26 ;  /* 0x00000015191a7223 */ /* 0x000fe2000000001a */
[----:B0-----:R-:W-:Y:S06]  /*0580*/  @!P0 BRA `(.L_x_8) ;  /* 0x0000000000148947 */ /* 0x001fec0003800000 */
[----:B-1----:R-:W-:Y:S01]  /*0590*/  FADD R6, -R5, -RZ ;  /* 0x800000ff05067221 */ /* 0x002fe20000000100 */
[----:B------:R-:W-:Y:S02]  /*05a0*/  MOV R7, R3 ;  /* 0x0000000300077202 */ /* 0x000fe40000000f00 */
[----:B------:R-:W-:-:S07]  /*05b0*/  MOV R20, 0x5d0 ;  /* 0x000005d000147802 */ /* 0x000fce0000000f00 */
[----:B--2---:R-:W-:Y:S05]  /*05c0*/  CALL.REL.NOINC `($__internal_2_$__cuda_sm3x_div_rn_noftz_f32_slowpath) ;  /* 0x000000d400b87944 */ /* 0x004fea0003c00000 */
[----:B------:R-:W-:-:S07]  /*05d0*/  IMAD.MOV.U32 R26, RZ, RZ, R31 ;  /* 0x000000ffff1a7224 */ /* 0x000fce00078e001f */
.L_x_8:
[----:B------:R-:W-:Y:S05]  /*05e0*/  BSYNC.RECONVERGENT B2 ;  /* 0x0000000000027941 */ /* 0x000fea0003800200 */
.L_x_7:
[----:B------:R-:W3:Y:S01]  /*05f0*/  LDG.E R20, desc[UR36][R14.64+0x4] ;  /* 0x000004240e147981 */ /* 0x000ee2000c1e1900 */
[----:B-1----:R-:W0:Y:S01]  /*0600*/  F2F.F64.F32 R6, R26 ;  /* 0x0000001a00067310 */ /* 0x002e220000201800 */
[----:B------:R-:W-:Y:S07]  /*0610*/  BSSY.RECONVERGENT B2, `(.L_x_9) ;  /* 0x0000013000027945 */ /* 0x000fee0003800200 */
[----:B------:R-:W1:Y:S01]  /*0620*/  MUFU.RCP R28, R3 ;  /* 0x00000003001c7308 */ /* 0x000e620000001000 */
[----:B0-----:R-:W-:-:S07]  /*0630*/  DMUL R6, R6, 0.5 ;  /* 0x3fe0000006067828 */ /* 0x001fce0000000000 */
[----:B------:R-:W0:Y:S08]  /*0640*/  FCHK P0, -R2, R3 ;  /* 0x0000000302007302 */ /* 0x000e300000000100 */
[----:B---3--:R-:W3:Y:S02]  /*0650*/  F2F.F64.F32 R20, R20 ;  /* 0x0000001400147310 */ /* 0x008ee40000201800 */
[----:B---3--:R-:W-:Y:S01]  /*0660*/  DMUL R6, R6, R20 ;  /* 0x0000001406067228 */ /* 0x008fe20000000000 */
[----:B-1----:R-:W-:-:S05]  /*0670*/  FFMA R21, R28, -R3, 1 ;  /* 0x3f8000001c157423 */ /* 0x002fca0000000803 */
[----:B------:R-:W2:Y:S01]  /*0680*/  F2F.F32.F64 R5, R6 ;  /* 0x0000000600057310 */ /* 0x000ea20000301000 */
[----:B------:R-:W-:-:S04]  /*0690*/  FFMA R28, R28, R21, R28 ;  /* 0x000000151c1c7223 */ /* 0x000fc8000000001c */
[----:B------:R-:W-:-:S04]  /*06a0*/  FFMA R21, -R2, R28, RZ ;  /* 0x0000001c02157223 */ /* 0x000fc800000001ff */
[----:B------:R-:W-:-:S04]  /*06b0*/  FFMA R26, R21, -R3, -R2 ;  /* 0x80000003151a7223 */ /* 0x000fc80000000802 */
[----:B------:R-:W-:Y:S01]  /*06c0*/  FFMA R26, R28, R26, R21 ;  /* 0x0000001a1c1a7223 */ /* 0x000fe20000000015 */
[----:B--2---:R1:W-:Y:S01]  /*06d0*/  STL.64 [R18+0x48], R4 ;  /* 0x0000480412007387 */ /* 0x0043e20000100a00 */
[----:B0-----:R-:W-:Y:S05]  /*06e0*/  @!P0 BRA `(.L_x_10) ;  /* 0x0000000000148947 */ /* 0x001fea0003800000 */
[----:B------:R-:W-:Y:S01]  /*06f0*/  MOV R7, R3 ;  /* 0x0000000300077202 */ /* 0x000fe20000000f00 */
[----:B------:R-:W-:Y:S01]  /*0700*/  FADD R6, -R2, -RZ ;  /* 0x800000ff02067221 */ /* 0x000fe20000000100 */
[----:B------:R-:W-:-:S07]  /*0710*/  MOV R20, 0x730 ;  /* 0x0000073000147802 */ /* 0x000fce0000000f00 */
[----:B-1----:R-:W-:Y:S05]  /*0720*/  CALL.REL.NOINC `($__internal_2_$__cuda_sm3x_div_rn_noftz_f32_slowpath) ;  /* 0x000000d400607944 */ /* 0x002fea0003c00000 */
[----:B------:R-:W-:-:S07]  /*0730*/  IMAD.MOV.U32 R26, RZ, RZ, R31 ;  /* 0x000000ffff1a7224 */ /* 0x000fce00078e001f */
.L_x_10:
[----:B------:R-:W-:Y:S05]  /*0740*/  BSYNC.RECONVERGENT B2 ;  /* 0x0000000000027941 */ /* 0x000fea0003800200 */
.L_x_9:
[----:B-1----:R-:W2:Y:S04]  /*0750*/  LDG.E R4, desc[UR36][R16.64+0x10] ;  /* 0x0000102410047981 */ /* 0x002ea8000c1e1900 */
[----:B------:R-:W3:Y:S04]  /*0760*/  LDG.E R20, desc[UR36][R14.64+0x8] ;  /* 0x000008240e147981 */ /* 0x000ee8000c1e1900 */
[----:B------:R-:W4:Y:S04]  /*0770*/  LDG.E R3, desc[UR36][R16.64+0xc] ;  /* 0x00000c2410037981 */ /* 0x000f28000c1e1900 */
[----:B------:R-:W5:Y:S01]  /*0780*/  LDG.E R5, desc[UR36][R16.64+0x14] ;  /* 0x0000142410057981 */ /* 0x000f62000c1e1900 */
[----:B------:R-:W0:Y:S01]  /*0790*/  F2F.F64.F32 R6, R26 ;  /* 0x0000001a00067310 */ /* 0x000e220000201800 */
[----:B------:R-:W-:Y:S01]  /*07a0*/  MOV R32, 0x41000000 ;  /* 0x4100000000207802 */ /* 0x000fe20000000f00 */
[----:B------:R-:W-:-:S02]  /*07b0*/  HFMA2 R31, -RZ, RZ, 1.875, 0 ;  /* 0x3f800000ff1f7431 */ /* 0x000fc400000001ff */
[----:B------:R-:W-:Y:S01]  /*07c0*/  IMAD.MOV.U32 R30, RZ, RZ, 0x3f800000 ;  /* 0x3f800000ff1e7424 */ /* 0x000fe200078e00ff */
[----:B------:R-:W-:Y:S04]  /*07d0*/  BSSY.RECONVERGENT B0, `(.L_x_11) ;  /* 0x000001b000007945 */ /* 0x000fe80003800200 */
[----:B------:R1:W-:Y:S01]  /*07e0*/  STL.64 [R22], R30 ;  /* 0x0000001e16007387 */ /* 0x0003e20000100a00 */
[----:B0-----:R-:W-:Y:S01]  /*07f0*/  DMUL R6, R6, 0.5 ;  /* 0x3fe0000006067828 */ /* 0x001fe20000000000 */
[----:B--2---:R-:W-:Y:S01]  /*0800*/  FFMA R4, R4, R32, -4 ;  /* 0xc080000004047423 */ /* 0x004fe20000000020 */
[----:B---3--:R-:W0:Y:S03]  /*0810*/  F2F.F64.F32 R20, R20 ;  /* 0x0000001400147310 */ /* 0x008e260000201800 */
[----:B------:R-:W-:Y:S01]  /*0820*/  FMUL R28, R4, R4 ;  /* 0x00000004041c7220 */ /* 0x000fe20000400000 */
[-C--:B----4-:R-:W-:Y:S01]  /*0830*/  FFMA R3, R3, R32.reuse, -4 ;  /* 0xc080000003037423 */ /* 0x090fe20000000020 */
[----:B-----5:R-:W-:-:S03]  /*0840*/  FFMA R5, R5, R32, -4 ;  /* 0xc080000005057423 */ /* 0x020fc60000000020 */
[----:B------:R-:W-:Y:S01]  /*0850*/  FFMA R28, R3, R3, R28 ;  /* 0x00000003031c7223 */ /* 0x000fe2000000001c */
[----:B------:R1:W-:Y:S03]  /*0860*/  STL.64 [R19+0x8], R2 ;  /* 0x0000080213007387 */ /* 0x0003e60000100a00 */
[----:B------:R-:W-:Y:S01]  /*0870*/  FFMA R25, R5, R5, R28 ;  /* 0x0000000505197223 */ /* 0x000fe2000000001c */
[----:B------:R1:W-:Y:S01]  /*0880*/  STL.64 [R19+0x10], R4 ;  /* 0x0000100413007387 */ /* 0x0003e20000100a00 */
[----:B0-----:R-:W-:Y:S02]  /*0890*/  DMUL R6, R6, R20 ;  /* 0x0000001406067228 */ /* 0x001fe40000000000 */
[----:B------:R-:W-:Y:S01]  /*08a0*/  VIADD R17, R25, 0xf3000000 ;  /* 0xf300000019117836 */ /* 0x000fe20000000000 */
[----:B------:R1:W0:Y:S04]  /*08b0*/  MUFU.RSQ R26, R25 ;  /* 0x00000019001a7308 */ /* 0x0002280000001400 */
[----:B------:R-:W-:-:S04]  /*08c0*/  ISETP.GT.U32.AND P0, PT, R17, 0x727fffff, PT ;  /* 0x727fffff1100780c */ /* 0x000fc80003f04070 */
[----:B------:R1:W2:Y:S09]  /*08d0*/  F2F.F32.F64 R16, R6 ;  /* 0x0000000600107310 */ /* 0x0002b20000301000 */
[----:B0-----:R-:W-:Y:S05]  /*08e0*/  @!P0 BRA `(.L_x_12) ;  /* 0x0000000000148947 */ /* 0x001fea0003800000 */
[----:B-1----:R-:W-:Y:S02]  /*08f0*/  MOV R6, R25 ;  /* 0x0000001900067202 */ /* 0x002fe40000000f00 */
[----:B------:R-:W-:-:S07]  /*0900*/  MOV R34, 0x920 ;  /* 0x0000092000227802 */ /* 0x000fce0000000f00 */
[----:B--2---:R-:W-:Y:S05]  /*0910*/  CALL.REL.NOINC `($__internal_1_$__cuda_sm20_sqrt_rn_f32_slowpath) ;  /* 0x000000d000887944 */ /* 0x004fea0003c00000 */
[----:B------:R-:W-:Y:S01]  /*0920*/  IMAD.MOV.U32 R22, RZ, RZ, R6 ;  /* 0x000000ffff167224 */ /* 0x000fe200078e0006 */
[----:B------:R-:W-:Y:S06]  /*0930*/  BRA `(.L_x_13) ;  /* 0x0000000000107947 */ /* 0x000fec0003800000 */
.L_x_12:
[----:B-1----:R-:W-:Y:S01]  /*0940*/  FMUL.FTZ R22, R25, R26 ;  /* 0x0000001a19167220 */ /* 0x002fe20000410000 */
[----:B------:R-:W-:-:S03]  /*0950*/  FMUL.FTZ R2, R26, 0.5 ;  /* 0x3f0000001a027820 */ /* 0x000fc60000410000 */
[----:B------:R-:W-:-:S04]  /*0960*/  FFMA R7, -R22, R22, R25 ;  /* 0x0000001616077223 */ /* 0x000fc80000000119 */
[----:B------:R-:W-:-:S07]  /*0970*/  FFMA R22, R7, R2, R22 ;  /* 0x0000000207167223 */ /* 0x000fce0000000016 */
.L_x_13:
[----:B------:R-:W-:Y:S05]  /*0980*/  BSYNC.RECONVERGENT B0 ;  /* 0x0000000000007941 */ /* 0x000fea0003800200 */
.L_x_11:
[----:B------:R-:W0:Y:S01]  /*0990*/  MUFU.RCP R7, R22 ;  /* 0x0000001600077308 */ /* 0x000e220000001000 */
[----:B------:R-:W-:Y:S07]  /*09a0*/  BSSY.RECONVERGENT B2, `(.L_x_14) ;  /* 0x000000d000027945 */ /* 0x000fee0003800200 */
[----:B------:R-:W1:Y:S01]  /*09b0*/  FCHK P0, -R3, R22 ;  /* 0x0000001603007302 */ /* 0x000e620000000100 */
[----:B0-----:R-:W-:-:S04]  /*09c0*/  FFMA R2, R7, -R22, 1 ;  /* 0x3f80000007027423 */ /* 0x001fc80000000816 */
[----:B------:R-:W-:-:S04]  /*09d0*/  FFMA R2, R7, R2, R7 ;  /* 0x0000000207027223 */ /* 0x000fc80000000007 */
[----:B------:R-:W-:-:S04]  /*09e0*/  FFMA R7, -R3, R2, RZ ;  /* 0x0000000203077223 */ /* 0x000fc800000001ff */
[----:B------:R-:W-:-:S04]  /*09f0*/  FFMA R6, R7, -R22, -R3 ;  /* 0x8000001607067223 */ /* 0x000fc80000000803 */
[----:B------:R-:W-:Y:S01]  /*0a00*/  FFMA R19, R2, R6, R7 ;  /* 0x0000000602137223 */ /* 0x000fe20000000007 */
[----:B-1----:R-:W-:Y:S06]  /*0a10*/  @!P0 BRA `(.L_x_15) ;  /* 0x0000000000148947 */ /* 0x002fec0003800000 */
[----:B------:R-:W-:Y:S01]  /*0a20*/  FADD R6, -R3, -RZ ;  /* 0x800000ff03067221 */ /* 0x000fe20000000100 */
[----:B------:R-:W-:Y:S02]  /*0a30*/  MOV R7, R22 ;  /* 0x0000001600077202 */ /* 0x000fe40000000f00 */
[----:B------:R-:W-:-:S07]  /*0a40*/  MOV R20, 0xa60 ;  /* 0x00000a6000147802 */ /* 0x000fce0000000f00 */
[----:B--2---:R-:W-:Y:S05]  /*0a50*/  CALL.REL.NOINC `($__internal_2_$__cuda_sm3x_div_rn_noftz_f32_slowpath) ;  /* 0x000000d000947944 */ /* 0x004fea0003c00000 */
[----:B------:R-:W-:-:S07]  /*0a60*/  IMAD.MOV.U32 R19, RZ, RZ, R31 ;  /* 0x000000ffff137224 */ /* 0x000fce00078e001f */
.L_x_15:
[----:B------:R-:W-:Y:S05]  /*0a70*/  BSYNC.RECONVERGENT B2 ;  /* 0x0000000000027941 */ /* 0x000fea0003800200 */
.L_x_14:
[----:B------:R-:W3:Y:S01]  /*0a80*/  LDG.E R6, desc[UR36][R14.64+0xc] ;  /* 0x00000c240e067981 */ /* 0x000ee2000c1e1900 */
[----:B------:R-:W0:Y:S01]  /*0a90*/  F2F.F64.F32 R2, R19 ;  /* 0x0000001300027310 */ /* 0x000e220000201800 */
[----:B------:R-:W-:Y:S07]  /*0aa0*/  BSSY.RECONVERGENT B2, `(.L_x_16) ;  /* 0x0000013000027945 */ /* 0x000fee0003800200 */
[----:B------:R-:W1:Y:S01]  /*0ab0*/  MUFU.RCP R21, R22 ;  /* 0x0000001600157308 */ /* 0x000e620000001000 */
[----:B0-----:R-:W-:-:S07]  /*0ac0*/  DMUL R2, R2, 0.5 ;  /* 0x3fe0000002027828 */ /* 0x001fce0000000000 */
[----:B------:R-:W0:Y:S01]  /*0ad0*/  FCHK P0, -R4, R22 ;  /* 0x0000001604007302 */ /* 0x000e220000000100 */
[----:B-1----:R-:W-:-:S04]  /*0ae0*/  FFMA R20, R21, -R22, 1 ;  /* 0x3f80000015147423 */ /* 0x002fc80000000816 */
[----:B------:R-:W-:-:S03]  /*0af0*/  FFMA R26, R21, R20, R21 ;  /* 0x00000014151a7223 */ /* 0x000fc60000000015 */
[----:B---3--:R-:W1:Y:S02]  /*0b00*/  F2F.F64.F32 R6, R6 ;  /* 0x0000000600067310 */ /* 0x008e640000201800 */
[----:B-1----:R-:W-:Y:S01]  /*0b10*/  DMUL R2, R2, R6 ;  /* 0x0000000602027228 */ /* 0x002fe20000000000 */
[----:B------:R-:W-:-:S05]  /*0b20*/  FFMA R7, -R4, R26, RZ ;  /* 0x0000001a04077223 */ /* 0x000fca00000001ff */
[----:B------:R-:W2:Y:S01]  /*0b30*/  F2F.F32.F64 R17, R2 ;  /* 0x0000000200117310 */ /* 0x000ea20000301000 */
[----:B------:R-:W-:-:S04]  /*0b40*/  FFMA R20, R7, -R22, -R4 ;  /* 0x8000001607147223 */ /* 0x000fc80000000804 */
[----:B------:R-:W-:Y:S01]  /*0b50*/  FFMA R20, R26, R20, R7 ;  /* 0x000000141a147223 */ /* 0x000fe20000000007 */
[----:B--2---:R1:W-:Y:S01]  /*0b60*/  STL.64 [R18+0x50], R16 ;  /* 0x0000501012007387 */ /* 0x0043e20000100a00 */
[----:B0-----:R-:W-:Y:S05]  /*0b70*/  @!P0 BRA `(.L_x_17) ;  /* 0x0000000000148947 */ /* 0x001fea0003800000 */
[----:B------:R-:W-:Y:S01]  /*0b80*/  FADD R6, -R4, -RZ ;  /* 0x800000ff04067221 */ /* 0x000fe20000000100 */
[----:B------:R-:W-:Y:S02]  /*0b90*/  MOV R7, R22 ;  /* 0x0000001600077202 */ /* 0x000fe40000000f00 */
[----:B------:R-:W-:-:S07]  /*0ba0*/  MOV R20, 0xbc0 ;  /* 0x00000bc000147802 */ /* 0x000fce0000000f00 */
[----:B-1----:R-:W-:Y:S05]  /*0bb0*/  CALL.REL.NOINC `($__internal_2_$__cuda_sm3x_div_rn_noftz_f32_slowpath) ;  /* 0x000000d0003c7944 */ /* 0x002fea0003c00000 */
[----:B------:R-:W-:-:S07]  /*0bc0*/  IMAD.MOV.U32 R20, RZ, RZ, R31 ;  /* 0x000000ffff147224 */ /* 0x000fce00078e001f */
.L_x_17:
[----:B------:R-:W-:Y:S05]  /*0bd0*/  BSYNC.RECONVERGENT B2 ;  /* 0x0000000000027941 */ /* 0x000fea0003800200 */
.L_x_16:
[----:B------:R-:W2:Y:S01]  /*0be0*/  LDG.E R6, desc[UR36][R14.64+0x10] ;  /* 0x000010240e067981 */ /* 0x000ea2000c1e1900 */
[----:B------:R-:W0:Y:S01]  /*0bf0*/  F2F.F64.F32 R2, R20 ;  /* 0x0000001400027310 */ /* 0x000e220000201800 */
[----:B------:R-:W-:Y:S07]  /*0c00*/  BSSY.RECONVERGENT B2, `(.L_x_18) ;  /* 0x0000012000027945 */ /* 0x000fee0003800200 */
[----:B-1----:R-:W1:Y:S01]  /*0c10*/  MUFU.RCP R17, R22 ;  /* 0x0000001600117308 */ /* 0x002e620000001000 */
[----:B0-----:R-:W-:-:S07]  /*0c20*/  DMUL R2, R2, 0.5 ;  /* 0x3fe0000002027828 */ /* 0x001fce0000000000 */
[----:B------:R-:W0:Y:S01]  /*0c30*/  FCHK P0, -R5, R22 ;  /* 0x0000001605007302 */ /* 0x000e220000000100 */
[----:B-1----:R-:W-:-:S04]  /*0c40*/  FFMA R4, R17, -R22, 1 ;  /* 0x3f80000011047423 */ /* 0x002fc80000000816 */
[----:B------:R-:W-:-:S04]  /*0c50*/  FFMA R17, R17, R4, R17 ;  /* 0x0000000411117223 */ /* 0x000fc80000000011 */
[----:B------:R-:W-:Y:S01]  /*0c60*/  FFMA R4, -R5, R17, RZ ;  /* 0x0000001105047223 */ /* 0x000fe200000001ff */
[----:B--2---:R-:W1:Y:S02]  /*0c70*/  F2F.F64.F32 R6, R6 ;  /* 0x0000000600067310 */ /* 0x004e640000201800 */
[----:B-1----:R-:W-:Y:S01]  /*0c80*/  DMUL R2, R2, R6 ;  /* 0x0000000602027228 */ /* 0x002fe20000000000 */
[----:B------:R-:W-:-:S04]  /*0c90*/  FFMA R7, R4, -R22, -R5 ;  /* 0x8000001604077223 */ /* 0x000fc80000000805 */
[----:B------:R-:W-:-:S05]  /*0ca0*/  FFMA R16, R17, R7, R4 ;  /* 0x0000000711107223 */ /* 0x000fca0000000004 */
[----:B------:R1:W2:Y:S01]  /*0cb0*/  F2F.F32.F64 R2, R2 ;  /* 0x0000000200027310 */ /* 0x0002a20000301000 */
[----:B0-----:R-:W-:Y:S05]  /*0cc0*/  @!P0 BRA `(.L_x_19) ;  /* 0x0000000000148947 */ /* 0x001fea0003800000 */
[----:B------:R-:W-:Y:S01]  /*0cd0*/  FADD R6, -R5, -RZ ;  /* 0x800000ff05067221 */ /* 0x000fe20000000100 */
[----:B------:R-:W-:Y:S02]  /*0ce0*/  MOV R7, R22 ;  /* 0x0000001600077202 */ /* 0x000fe40000000f00 */
[----:B------:R-:W-:-:S07]  /*0cf0*/  MOV R20, 0xd10 ;  /* 0x00000d1000147802 */ /* 0x000fce0000000f00 */
[----:B-12---:R-:W-:Y:S05]  /*0d00*/  CALL.REL.NOINC `($__internal_2_$__cuda_sm3x_div_rn_noftz_f32_slowpath) ;  /* 0x000000cc00e87944 */ /* 0x006fea0003c00000 */
[----:B------:R-:W-:-:S07]  /*0d10*/  IMAD.MOV.U32 R16, RZ, RZ, R31 ;  /* 0x000000ffff107224 */ /* 0x000fce00078e001f */
.L_x_19:
[----:B------:R-:W-:Y:S05]  /*0d20*/  BSYNC.RECONVERGENT B2 ;  /* 0x0000000000027941 */ /* 0x000fea0003800200 */
.L_x_18:
[----:B------:R-:W3:Y:S01]  /*0d30*/  LDG.E R6, desc[UR36][R14.64+0x14] ;  /* 0x000014240e067981 */ /* 0x000ee2000c1e1900 */
[----:B------:R-:W0:Y:S01]  /*0d40*/  F2F.F64.F32 R4, R16 ;  /* 0x0000001000047310 */ /* 0x000e220000201800 */
[----:B------:R-:W-:-:S04]  /*0d50*/  IADD3 R0, PT, PT, R0, 0x2, RZ ;  /* 0x0000000200007810 */ /* 0x000fc80007ffe0ff */
[----:B------:R-:W-:Y:S01]  /*0d60*/  ISETP.NE.AND P0, PT, R0, R12, PT ;  /* 0x0000000c0000720c */ /* 0x000fe20003f05270 */
[----:B0-----:R-:W-:Y:S02]  /*0d70*/  DMUL R4, R4, 0.5 ;  /* 0x3fe0000004047828 */ /* 0x001fe40000000000 */
[----:B---3--:R-:W0:Y:S06]  /*0d80*/  F2F.F64.F32 R6, R6 ;  /* 0x0000000600067310 */ /* 0x008e2c0000201800 */
[----:B0-----:R-:W-:-:S06]  /*0d90*/  DMUL R4, R4, R6 ;  /* 0x0000000604047228 */ /* 0x001fcc0000000000 */
[----:B-1----:R-:W2:Y:S02]  /*0da0*/  F2F.F32.F64 R3, R4 ;  /* 0x0000000400037310 */ /* 0x002ea40000301000 */
[----:B--2---:R2:W-:Y:S01]  /*0db0*/  STL.64 [R18+0x58], R2 ;  /* 0x0000580212007387 */ /* 0x0045e20000100a00 */
[----:B------:R-:W-:Y:S05]  /*0dc0*/  @P0 BRA `(.L_x_20) ;  /* 0xfffffff000fc0947 */ /* 0x000fea000383ffff */
.L_x_1:
[----:B------:R-:W0:Y:S02]  /*0dd0*/  LDCU UR4, c[0x0][0x3ac] ;  /* 0x00007580ff0477ac */ /* 0x000e240008000800 */
[----:B0-----:R-:W-:-:S04]  /*0de0*/  ULOP3.LUT UR4, UR4, 0x1, URZ, 0xc0, !UPT ;  /* 0x0000000104047892 */ /* 0x001fc8000f8ec0ff */
[----:B------:R-:W-:-:S09]  /*0df0*/  UISETP.NE.U32.AND UP0, UPT, UR4, 0x1, UPT ;  /* 0x000000010400788c */ /* 0x000fd2000bf05070 */
[----:B------:R-:W-:Y:S05]  /*0e00*/  BRA.U UP0, `(.L_x_0) ;  /* 0x00000005009c7547 */ /* 0x000fea000b800000 */
[----:B------:R-:W0:Y:S01]  /*0e10*/  LDC.64 R4, c[0x0][0x398] ;  /* 0x0000e600ff047b82 */ /* 0x000e220000000a00 */
[----:B------:R-:W-:-:S04]  /*0e20*/  IMAD R13, R12, 0x3, R13 ;  /* 0x000000030c0d7824 */ /* 0x000fc800078e020d */
[----:B0-----:R-:W-:-:S05]  /*0e30*/  IMAD.WIDE R4, R13, 0x4, R4 ;  /* 0x000000040d047825 */ /* 0x001fca00078e0204 */
[----:B--2---:R-:W2:Y:S04]  /*0e40*/  LDG.E R3, desc[UR36][R4.64+0x4] ;  /* 0x0000042404037981 */ /* 0x004ea8000c1e1900 */
[----:B------:R-:W3:Y:S04]  /*0e50*/  LDG.E R2, desc[UR36][R4.64] ;  /* 0x0000002404027981 */ /* 0x000ee8000c1e1900 */
[----:B------:R-:W4:Y:S01]  /*0e60*/  LDG.E R0, desc[UR36][R4.64+0x8] ;  /* 0x0000082404007981 */ /* 0x000f22000c1e1900 */
[----:B------:R-:W-:Y:S01]  /*0e70*/  IMAD.MOV.U32 R15, RZ, RZ, 0x41000000 ;  /* 0x41000000ff0f7424 */ /* 0x000fe200078e00ff */
[C---:B------:R-:W-:Y:S01]  /*0e80*/  LEA R6, R12.reuse, R24, 0x2 ;  /* 0x000000180c067211 */ /* 0x040fe200078e10ff */
[----:B------:R-:W-:Y:S01]  /*0e90*/  IMAD.MOV.U32 R11, RZ, RZ, 0x3f800000 ;  /* 0x3f800000ff0b7424 */ /* 0x000fe200078e00ff */
[----:B------:R-:W-:Y:S01]  /*0ea0*/  BSSY.RECONVERGENT B0, `(.L_x_21) ;  /* 0x0000018000007945 */ /* 0x000fe20003800200 */
[----:B------:R-:W-:-:S03]  /*0eb0*/  IMAD R7, R12, 0xc, R1 ;  /* 0x0000000c0c077824 */ /* 0x000fc600078e0201 */
[----:B------:R0:W-:Y:S01]  /*0ec0*/  STL [R6], R11 ;  /* 0x0000000b06007387 */ /* 0x0001e20000100800 */
[-C--:B--2---:R-:W-:Y:S01]  /*0ed0*/  FFMA R3, R3, R15.reuse, -4 ;  /* 0xc080000003037423 */ /* 0x084fe2000000000f */
[----:B---3--:R-:W-:-:S03]  /*0ee0*/  FFMA R2, R2, R15, -4 ;  /* 0xc080000002027423 */ /* 0x008fc6000000000f */
[----:B------:R-:W-:Y:S01]  /*0ef0*/  FMUL R9, R3, R3 ;  /* 0x0000000303097220 */ /* 0x000fe20000400000 */
[----:B----4-:R-:W-:-:S03]  /*0f00*/  FFMA R0, R0, R15, -4 ;  /* 0xc080000000007423 */ /* 0x010fc6000000000f */
[----:B------:R-:W-:Y:S01]  /*0f10*/  FFMA R9, R2, R2, R9 ;  /* 0x0000000202097223 */ /* 0x000fe20000000009 */
[----:B------:R0:W-:Y:S03]  /*0f20*/  STL.64 [R7], R2 ;  /* 0x0000000207007387 */ /* 0x0001e60000100a00 */
[----:B------:R-:W-:Y:S01]  /*0f30*/  FFMA R8, R0, R0, R9 ;  /* 0x0000000000087223 */ /* 0x000fe20000000009 */
[----:B------:R0:W-:Y:S03]  /*0f40*/  STL [R7+0x8], R0 ;  /* 0x0000080007007387 */ /* 0x0001e60000100800 */
[----:B------:R0:W1:Y:S01]  /*0f50*/  MUFU.RSQ R5, R8 ;  /* 0x0000000800057308 */ /* 0x0000620000001400 */
[----:B------:R-:W-:-:S04]  /*0f60*/  IADD3 R4, PT, PT, R8, -0xd000000, RZ ;  /* 0xf300000008047810 */ /* 0x000fc80007ffe0ff */
[----:B------:R-:W-:-:S13]  /*0f70*/  ISETP.GT.U32.AND P0, PT, R4, 0x727fffff, PT ;  /* 0x727fffff0400780c */ /* 0x000fda0003f04070 */
[----:B01----:R-:W-:Y:S05]  /*0f80*/  @!P0 BRA `(.L_x_22) ;  /* 0x0000000000148947 */ /* 0x003fea0003800000 */
[----:B------:R-:W-:Y:S01]  /*0f90*/  IMAD.MOV.U32 R6, RZ, RZ, R8 ;  /* 0x000000ffff067224 */ /* 0x000fe200078e0008 */
[----:B------:R-:W-:-:S07]  /*0fa0*/  MOV R34, 0xfc0 ;  /* 0x00000fc000227802 */ /* 0x000fce0000000f00 */
[----:B------:R-:W-:Y:S05]  /*0fb0*/  CALL.REL.NOINC `($__internal_1_$__cuda_sm20_sqrt_rn_f32_slowpath) ;  /* 0x000000c800e07944 */ /* 0x000fea0003c00000 */
[----:B------:R-:W-:Y:S01]  /*0fc0*/  MOV R11, R6 ;  /* 0x00000006000b7202 */ /* 0x000fe20000000f00 */
[----:B------:R-:W-:Y:S06]  /*0fd0*/  BRA `(.L_x_23) ;  /* 0x0000000000107947 */ /* 0x000fec0003800000 */
.L_x_22:
[----:B------:R-:W-:Y:S01]  /*0fe0*/  FMUL.FTZ R11, R8, R5 ;  /* 0x00000005080b7220 */ /* 0x000fe20000410000 */
[----:B------:R-:W-:-:S03]  /*0ff0*/  FMUL.FTZ R5, R5, 0.5 ;  /* 0x3f00000005057820 */ /* 0x000fc60000410000 */
[----:B------:R-:W-:-:S04]  /*1000*/  FFMA R4, -R11, R11, R8 ;  /* 0x0000000b0b047223 */ /* 0x000fc80000000108 */
[----:B------:R-:W-:-:S07]  /*1010*/  FFMA R11, R4, R5, R11 ;  /* 0x00000005040b7223 */ /* 0x000fce000000000b */
.L_x_23:
[----:B------:R-:W-:Y:S05]  /*1020*/  BSYNC.RECONVERGENT B0 ;  /* 0x0000000000007941 */ /* 0x000fea0003800200 */
.L_x_21:
        /* <DEDUP_REMOVED lines=10> */
[----:B------:R-:W-:Y:S01]  /*10d0*/  IMAD.MOV.U32 R7, RZ, RZ, R11 ;  /* 0x000000ffff077224 */ /* 0x000fe200078e000b */
[----:B------:R-:W-:-:S07]  /*10e0*/  MOV R20, 0x1100 ;  /* 0x0000110000147802 */ /* 0x000fce0000000f00 */
[----:B------:R-:W-:Y:S05]  /*10f0*/  CALL.REL.NOINC `($__internal_2_$__cuda_sm3x_div_rn_noftz_f32_slowpath) ;  /* 0x000000c800ec7944 */ /* 0x000fea0003c00000 */
[----:B------:R-:W-:-:S07]  /*1100*/  MOV R10, R31 ;  /* 0x0000001f000a7202 */ /* 0x000fce0000000f00 */
.L_x_25:
[----:B------:R-:W-:Y:S05]  /*1110*/  BSYNC.RECONVERGENT B2 ;  /* 0x0000000000027941 */ /* 0x000fea0003800200 */
.L_x_24:
[----:B------:R-:W0:Y:S02]  /*1120*/  LDC.64 R4, c[0x0][0x3a0] ;  /* 0x0000e800ff047b82 */ /* 0x000e240000000a00 */
[----:B0-----:R-:W-:-:S05]  /*1130*/  IMAD.WIDE R4, R13, 0x4, R4 ;  /* 0x000000040d047825 */ /* 0x001fca00078e0204 */
[----:B------:R-:W2:Y:S01]  /*1140*/  LDG.E R8, desc[UR36][R4.64] ;  /* 0x0000002404087981 */ /* 0x000ea2000c1e1900 */
[----:B------:R-:W0:Y:S01]  /*1150*/  F2F.F64.F32 R6, R10 ;  /* 0x0000000a00067310 */ /* 0x000e220000201800 */
[----:B------:R-:W-:Y:S01]  /*1160*/  IMAD R13, R12, 0xc, R1 ;  /* 0x0000000c0c0d7824 */ /* 0x000fe200078e0201 */
[----:B------:R-:W-:Y:S06]  /*1170*/  BSSY.RECONVERGENT B2, `(.L_x_26) ;  /* 0x0000013000027945 */ /* 0x000fec0003800200 */
[----:B------:R-:W1:Y:S01]  /*1180*/  MUFU.RCP R2, R11 ;  /* 0x0000000b00027308 */ /* 0x000e620000001000 */
[----:B0-----:R-:W-:-:S07]  /*1190*/  DMUL R6, R6, 0.5 ;  /* 0x3fe0000006067828 */ /* 0x001fce0000000000 */
[----:B------:R-:W0:Y:S08]  /*11a0*/  FCHK P0, -R3, R11 ;  /* 0x0000000b03007302 */ /* 0x000e300000000100 */
[----:B--2---:R-:W2:Y:S02]  /*11b0*/  F2F.F64.F32 R8, R8 ;  /* 0x0000000800087310 */ /* 0x004ea40000201800 */
[----:B--2---:R-:W-:Y:S01]  /*11c0*/  DMUL R6, R6, R8 ;  /* 0x0000000806067228 */ /* 0x004fe20000000000 */
[----:B-1----:R-:W-:-:S04]  /*11d0*/  FFMA R9, R2, -R11, 1 ;  /* 0x3f80000002097423 */ /* 0x002fc8000000080b */
[----:B------:R-:W-:-:S05]  /*11e0*/  FFMA R15, R2, R9, R2 ;  /* 0x00000009020f7223 */ /* 0x000fca0000000002 */
[----:B------:R-:W1:Y:S01]  /*11f0*/  F2F.F32.F64 R6, R6 ;  /* 0x0000000600067310 */ /* 0x000e620000301000 */
[----:B------:R-:W-:-:S04]  /*1200*/  FFMA R2, -R3, R15, RZ ;  /* 0x0000000f03027223 */ /* 0x000fc800000001ff */
[----:B------:R-:W-:-:S04]  /*1210*/  FFMA R9, R2, -R11, -R3 ;  /* 0x8000000b02097223 */ /* 0x000fc80000000803 */
[----:B------:R-:W-:Y:S01]  /*1220*/  FFMA R9, R15, R9, R2 ;  /* 0x000000090f097223 */ /* 0x000fe20000000002 */
[----:B-1----:R1:W-:Y:S01]  /*1230*/  STL [R13+0x48], R6 ;  /* 0x000048060d007387 */ /* 0x0023e20000100800 */
[----:B0-----:R-:W-:Y:S05]  /*1240*/  @!P0 BRA `(.L_x_27) ;  /* 0x0000000000148947 */ /* 0x001fea0003800000 */
[----:B-1----:R-:W-:Y:S01]  /*1250*/  FADD R6, -R3, -RZ ;  /* 0x800000ff03067221 */ /* 0x002fe20000000100 */
[----:B------:R-:W-:Y:S01]  /*1260*/  IMAD.MOV.U32 R7, RZ, RZ, R11 ;  /* 0x000000ffff077224 */ /* 0x000fe200078e000b */
[----:B------:R-:W-:-:S07]  /*1270*/  MOV R20, 0x1290 ;  /* 0x0000129000147802 */ /* 0x000fce0000000f00 */
[----:B------:R-:W-:Y:S05]  /*1280*/  CALL.REL.NOINC `($__internal_2_$__cuda_sm3x_div_rn_noftz_f32_slowpath) ;  /* 0x000000c800887944 */ /* 0x000fea0003c00000 */
[----:B------:R-:W-:-:S07]  /*1290*/  MOV R9, R31 ;  /* 0x0000001f00097202 */ /* 0x000fce0000000f00 */
.L_x_27:
[----:B------:R-:W-:Y:S05]  /*12a0*/  BSYNC.RECONVERGENT B2 ;  /* 0x0000000000027941 */ /* 0x000fea0003800200 */
.L_x_26:
[----:B-1----:R-:W2:Y:S01]  /*12b0*/  LDG.E R6, desc[UR36][R4.64+0x4] ;  /* 0x0000042404067981 */ /* 0x002ea2000c1e1900 */
[----:B------:R-:W0:Y:S01]  /*12c0*/  F2F.F64.F32 R2, R9 ;  /* 0x0000000900027310 */ /* 0x000e220000201800 */
[----:B------:R-:W-:Y:S07]  /*12d0*/  BSSY.RECONVERGENT B2, `(.L_x_28) ;  /* 0x0000013000027945 */ /* 0x000fee0003800200 */
        /* <DEDUP_REMOVED lines=13> */
[----:B------:R-:W-:Y:S01]  /*13b0*/  FADD R6, -R0, -RZ ;  /* 0x800000ff00067221 */ /* 0x000fe20000000100 */
[----:B------:R-:W-:Y:S01]  /*13c0*/  IMAD.MOV.U32 R7, RZ, RZ, R11 ;  /* 0x000000ffff077224 */ /* 0x000fe200078e000b */
[----:B------:R-:W-:-:S07]  /*13d0*/  MOV R20, 0x13f0 ;  /* 0x000013f000147802 */ /* 0x000fce0000000f00 */
[----:B-1----:R-:W-:Y:S05]  /*13e0*/  CALL.REL.NOINC `($__internal_2_$__cuda_sm3x_div_rn_noftz_f32_slowpath) ;  /* 0x000000c800307944 */ /* 0x002fea0003c00000 */
[----:B------:R-:W-:-:S07]  /*13f0*/  MOV R8, R31 ;  /* 0x0000001f00087202 */ /* 0x000fce0000000f00 */
.L_x_29:
[----:B------:R-:W-:Y:S05]  /*1400*/  BSYNC.RECONVERGENT B2 ;  /* 0x0000000000027941 */ /* 0x000fea0003800200 */
.L_x_28:
[----:B------:R-:W2:Y:S01]  /*1410*/  LDG.E R6, desc[UR36][R4.64+0x8] ;  /* 0x0000082404067981 */ /* 0x000ea2000c1e1900 */
[----:B-1----:R-:W0:Y:S02]  /*1420*/  F2F.F64.F32 R2, R8 ;  /* 0x0000000800027310 */ /* 0x002e240000201800 */
[----:B0-----:R-:W-:-:S06]  /*1430*/  DMUL R2, R2, 0.5 ;  /* 0x3fe0000002027828 */ /* 0x001fcc0000000000 */
[----:B--2---:R-:W0:Y:S02]  /*1440*/  F2F.F64.F32 R6, R6 ;  /* 0x0000000600067310 */ /* 0x004e240000201800 */
[----:B0-----:R-:W-:-:S10]  /*1450*/  DMUL R2, R2, R6 ;  /* 0x0000000602027228 */ /* 0x001fd40000000000 */
[----:B------:R-:W0:Y:S02]  /*1460*/  F2F.F32.F64 R2, R2 ;  /* 0x0000000200027310 */ /* 0x000e240000301000 */
[----:B0-----:R0:W-:Y:S02]  /*1470*/  STL [R13+0x50], R2 ;  /* 0x000050020d007387 */ /* 0x0011e40000100800 */
.L_x_0:
[----:B------:R-:W-:Y:S01]  /*1480*/  MOV R0, 0x0 ;  /* 0x0000000000007802 */ /* 0x000fe20000000f00 */
[----:B------:R-:W1:Y:S01]  /*1490*/  LDCU UR6, c[0x0][0x3ac] ;  /* 0x00007580ff0677ac */ /* 0x000e620008000800 */
[----:B------:R-:W-:Y:S02]  /*14a0*/  CS2R R6, SRZ ;  /* 0x0000000000067805 */ /* 0x000fe4000001ff00 */
[----:B0-2---:R0:W2:Y:S01]  /*14b0*/  LDC.64 R2, c[0x4][R0] ;  /* 0x0100000000027b82 */ /* 0x0050a20000000a00 */
[----:B------:R-:W3:Y:S01]  /*14c0*/  LDCU.64 UR4, c[0x4][0x48] ;  /* 0x01000900ff0477ac */ /* 0x000ee20008000a00 */
[----:B------:R-:W4:Y:S01]  /*14d0*/  LDCU UR41, c[0x0][0x3ac] ;  /* 0x00007580ff2977ac */ /* 0x000f220008000800 */
[----:B-1----:R-:W-:Y:S01]  /*14e0*/  UISETP.GT.AND UP0, UPT, UR6, URZ, UPT ;  /* 0x000000ff0600728c */ /* 0x002fe2000bf04270 */
[----:B---3--:R-:W-:Y:S01]  /*14f0*/  IMAD.U32 R4, RZ, RZ, UR4 ;  /* 0x00000004ff047e24 */ /* 0x008fe2000f8e00ff */
[----:B------:R-:W-:Y:S02]  /*1500*/  MOV R5, UR5 ;  /* 0x0000000500057c02 */ /* 0x000fe40008000f00 */
[----:B0---4-:R-:W-:-:S12]  /*1510*/  UP2UR UR42, UPR, URZ, 0x1 ;  /* 0x00000001ff2a7883 */ /* 0x011fd80008000000 */
[----:B------:R-:W-:-:S07]  /*1520*/  LEPC R20, `(.L_x_30) ;  /* 0x000000001014794e */ /* 0x000fce0000000000 */
[----:B--2---:R-:W-:Y:S05]  /*1530*/  CALL.ABS.NOINC R2 ;  /* 0x0000000002007343 */ /* 0x004fea0003c00000 */
.L_x_30:
[----:B------:R-:W0:Y:S01]  /*1540*/  LDCU UR4, c[0x0][0x3ac] ;  /* 0x00007580ff0477ac */ /* 0x000e220008000800 */
[----:B------:R-:W-:Y:S01]  /*1550*/  UISETP.NE.AND UP0, UPT, UR42, URZ, UPT ;  /* 0x000000ff2a00728c */ /* 0x000fe2000bf05270 */
[----:B0-----:R-:W-:-:S05]  /*1560*/  IMAD.U32 R26, RZ, RZ, UR4 ;  /* 0x00000004ff1a7e24 */ /* 0x001fca000f8e00ff */
[----:B------:R-:W-:-:S03]  /*1570*/  IADD3 R25, PT, PT, R26, -0x1, RZ ;  /* 0xffffffff1a197810 */ /* 0x000fc60007ffe0ff */
[----:B------:R-:W-:Y:S05]  /*1580*/  BRA.U !UP0, `(.L_x_31) ;  /* 0x0000002508607547 */ /* 0x000fea000b800000 */
[----:B------:R-:W-:Y:S01]  /*1590*/  ISETP.GE.U32.AND P0, PT, R25, 0x7, PT ;  /* 0x000000071900780c */ /* 0x000fe20003f06070 */
[----:B------:R-:W-:-:S12]  /*15a0*/  IMAD.MOV.U32 R18, RZ, RZ, RZ ;  /* 0x000000ffff127224 */ /* 0x000fd800078e00ff */
[----:B------:R-:W-:Y:S05]  /*15b0*/  @!P0 BRA `(.L_x_32) ;  /* 0x0000001000dc8947 */ /* 0x000fea0003800000 */
[----:B------:R-:W-:Y:S01]  /*15c0*/  MOV R18, UR38 ;  /* 0x0000002600127c02 */ /* 0x000fe20008000f00 */
[----:B------:R-:W-:Y:S01]  /*15d0*/  BSSY.RECONVERGENT B6, `(.L_x_33) ;  /* 0x0000134000067945 */ /* 0x000fe20003800200 */
[----:B------:R-:W-:Y:S02]  /*15e0*/  IMAD.MOV.U32 R19, RZ, RZ, RZ ;  /* 0x000000ffff137224 */ /* 0x000fe400078e00ff */
[----:B------:R-:W-:-:S04]  /*15f0*/  IADD3 R18, P0, PT, R18, 0xf0, RZ ;  /* 0x000000f012127810 */ /* 0x000fc80007f1e0ff */
[----:B------:R-:W-:-:S09]  /*1600*/  IADD3.X R17, PT, PT, RZ, UR39, RZ, P0, !PT ;  /* 0x00000027ff117c10 */ /* 0x000fd200087fe4ff */
.L_x_58:
[----:B------:R-:W-:-:S05]  /*1610*/  IMAD R22, R19, 0xc, R1 ;  /* 0x0000000c13167824 */ /* 0x000fca00078e0201 */
[----:B------:R-:W2:Y:S01]  /*1620*/  LDL R0, [R22] ;  /* 0x0000000016007983 */ /* 0x000ea20000100800 */
[----:B------:R-:W0:Y:S01]  /*1630*/  LDCU UR4, c[0x0][0x2f8] ;  /* 0x00005f00ff0477ac */ /* 0x000e220008000800 */
[----:B------:R-:W-:Y:S01]  /*1640*/  MOV R16, 0x0 ;  /* 0x0000000000107802 */ /* 0x000fe20000000f00 */
[----:B------:R-:W-:Y:S01]  /*1650*/  IMAD.MOV.U32 R7, RZ, RZ, R17 ;  /* 0x000000ffff077224 */ /* 0x000fe200078e0011 */
[----:B------:R-:W-:Y:S02]  /*1660*/  MOV R6, R18 ;  /* 0x0000001200067202 */ /* 0x000fe40000000f00 */
[----:B------:R1:W3:Y:S01]  /*1670*/  LDC.64 R10, c[0x4][R16] ;  /* 0x01000000100a7b82 */ /* 0x0002e20000000a00 */
[----:B0-----:R-:W-:Y:S01]  /*1680*/  VIADD R2, R18, -UR4 ;  /* 0x8000000412027c36 */ /* 0x001fe20008000000 */
[----:B------:R-:W0:Y:S04]  /*1690*/  LDCU.64 UR4, c[0x4][0x50] ;  /* 0x01000a00ff0477ac */ /* 0x000e280008000a00 */
[----:B------:R1:W-:Y:S01]  /*16a0*/  STL [R2], R19 ;  /* 0x0000001302007387 */ /* 0x0003e20000100800 */
[----:B0-----:R-:W-:Y:S01]  /*16b0*/  MOV R4, UR4 ;  /* 0x0000000400047c02 */ /* 0x001fe20008000f00 */
[----:B------:R-:W-:Y:S01]  /*16c0*/  IMAD.U32 R5, RZ, RZ, UR5 ;  /* 0x00000005ff057e24 */ /* 0x000fe2000f8e00ff */
[----:B--2---:R-:W0:Y:S02]  /*16d0*/  F2F.F64.F32 R8, R0 ;  /* 0x0000000000087310 */ /* 0x004e240000201800 */
[----:B0--3--:R1:W-:Y:S04]  /*16e0*/  STL.64 [R2+0x8], R8 ;  /* 0x0000080802007387 */ /* 0x0093e80000100a00 */
[----:B------:R-:W-:-:S07]  /*16f0*/  LEPC R20, `(.L_x_34) ;  /* 0x000000001014794e */ /* 0x000fce0000000000 */
[----:B-1----:R-:W-:Y:S05]  /*1700*/  CALL.ABS.NOINC R10 ;  /* 0x000000000a007343 */ /* 0x002fea0003c00000 */
.L_x_34:
[----:B------:R-:W2:Y:S01]  /*1710*/  LDL R0, [R22+0x4] ;  /* 0x0000040016007983 */ /* 0x000ea20000100800 */
[----:B------:R0:W1:Y:S01]  /*1720*/  LDC.64 R10, c[0x4][R16] ;  /* 0x01000000100a7b82 */ /* 0x0000620000000a00 */
[----:B------:R-:W3:Y:S01]  /*1730*/  LDCU.64 UR4, c[0x4][0x58] ;  /* 0x01000b00ff0477ac */ /* 0x000ee20008000a00 */
[----:B------:R-:W-:Y:S01]  /*1740*/  MOV R6, R18 ;  /* 0x0000001200067202 */ /* 0x000fe20000000f00 */
[----:B------:R0:W-:Y:S01]  /*1750*/  STL [R2], R19 ;  /* 0x0000001302007387 */ /* 0x0001e20000100800 */
[----:B------:R-:W-:Y:S01]  /*1760*/  IMAD.MOV.U32 R7, RZ, RZ, R17 ;  /* 0x000000ffff077224 */ /* 0x000fe200078e0011 */
[----:B---3--:R-:W-:Y:S01]  /*1770*/  MOV R4, UR4 ;  /* 0x0000000400047c02 */ /* 0x008fe20008000f00 */
[----:B------:R-:W-:Y:S01]  /*1780*/  IMAD.U32 R5, RZ, RZ, UR5 ;  /* 0x00000005ff057e24 */ /* 0x000fe2000f8e00ff */
[----:B--2---:R-:W2:Y:S02]  /*1790*/  F2F.F64.F32 R8, R0 ;  /* 0x0000000000087310 */ /* 0x004ea40000201800 */
[----:B-12---:R0:W-:Y:S04]  /*17a0*/  STL.64 [R2+0x8], R8 ;  /* 0x0000080802007387 */ /* 0x0061e80000100a00 */
[----:B------:R-:W-:-:S07]  /*17b0*/  LEPC R20, `(.L_x_35) ;  /* 0x000000001014794e */ /* 0x000fce0000000000 */
[----:B0-----:R-:W-:Y:S05]  /*17c0*/  CALL.ABS.NOINC R10 ;  /* 0x000000000a007343 */ /* 0x001fea0003c00000 */
.L_x_35:
        /* <DEDUP_REMOVED lines=12> */
.L_x_36:
[----:B------:R-:W2:Y:S01]  /*1890*/  LDL R0, [R22+0xc] ;  /* 0x00000c0016007983 */ /* 0x000ea20000100800 */
[----:B------:R-:W-:Y:S01]  /*18a0*/  IADD3 R27, PT, PT, R19, 0x1, RZ ;  /* 0x00000001131b7810 */ /* 0x000fe20007ffe0ff */
[----:B------:R0:W1:Y:S01]  /*18b0*/  LDC.64 R10, c[0x4][R16] ;  /* 0x01000000100a7b82 */ /* 0x0000620000000a00 */
[----:B------:R-:W3:Y:S01]  /*18c0*/  LDCU.64 UR4, c[0x4][0x50] ;  /* 0x01000a00ff0477ac */ /* 0x000ee20008000a00 */
[----:B------:R-:W-:Y:S01]  /*18d0*/  IMAD.MOV.U32 R6, RZ, RZ, R18 ;  /* 0x000000ffff067224 */ /* 0x000fe200078e0012 */
[----:B------:R-:W-:Y:S01]  /*18e0*/  MOV R7, R17 ;  /* 0x0000001100077202 */ /* 0x000fe20000000f00 */
[----:B------:R0:W-:Y:S01]  /*18f0*/  STL [R2], R27 ;  /* 0x0000001b02007387 */ /* 0x0001e20000100800 */
[----:B---3--:R-:W-:Y:S01]  /*1900*/  IMAD.U32 R4, RZ, RZ, UR4 ;  /* 0x00000004ff047e24 */ /* 0x008fe2000f8e00ff */
[----:B------:R-:W-:Y:S01]  /*1910*/  MOV R5, UR5 ;  /* 0x0000000500057c02 */ /* 0x000fe20008000f00 */
[----:B--2---:R-:W2:Y:S02]  /*1920*/  F2F.F64.F32 R8, R0 ;  /* 0x0000000000087310 */ /* 0x004ea40000201800 */
[----:B-12---:R0:W-:Y:S04]  /*1930*/  STL.64 [R2+0x8], R8 ;  /* 0x0000080802007387 */ /* 0x0061e80000100a00 */
[----:B------:R-:W-:-:S07]  /*1940*/  LEPC R20, `(.L_x_37) ;  /* 0x000000001014794e */ /* 0x000fce0000000000 */
[----:B0-----:R-:W-:Y:S05]  /*1950*/  CALL.ABS.NOINC R10 ;  /* 0x000000000a007343 */ /* 0x001fea0003c00000 */
.L_x_37:
[----:B------:R-:W2:Y:S01]  /*1960*/  LDL R0, [R22+0x10] ;  /* 0x0000100016007983 */ /* 0x000ea20000100800 */
[----:B------:R0:W1:Y:S01]  /*1970*/  LDC.64 R10, c[0x4][R16] ;  /* 0x01000000100a7b82 */ /* 0x0000620000000a00 */
[----:B------:R-:W3:Y:S01]  /*1980*/  LDCU.64 UR4, c[0x4][0x58] ;  /* 0x01000b00ff0477ac */ /* 0x000ee20008000a00 */
[----:B------:R-:W-:Y:S01]  /*1990*/  IMAD.MOV.U32 R6, RZ, RZ, R18 ;  /* 0x000000ffff067224 */ /* 0x000fe200078e0012 */
[----:B------:R0:W-:Y:S01]  /*19a0*/  STL [R2], R27 ;  /* 0x0000001b02007387 */ /* 0x0001e20000100800 */
[----:B------:R-:W-:Y:S01]  /*19b0*/  MOV R7, R17 ;  /* 0x0000001100077202 */ /* 0x000fe20000000f00 */
[----:B---3--:R-:W-:Y:S01]  /*19c0*/  IMAD.U32 R4, RZ, RZ, UR4 ;  /* 0x00000004ff047e24 */ /* 0x008fe2000f8e00ff */
[----:B------:R-:W-:Y:S01]  /*19d0*/  MOV R5, UR5 ;  /* 0x0000000500057c02 */ /* 0x000fe20008000f00 */
[----:B--2---:R-:W2:Y:S02]  /*19e0*/  F2F.F64.F32 R8, R0 ;  /* 0x0000000000087310 */ /* 0x004ea40000201800 */
[----:B-12---:R0:W-:Y:S04]  /*19f0*/  STL.64 [R2+0x8], R8 ;  /* 0x0000080802007387 */ /* 0x0061e80000100a00 */
[----:B------:R-:W-:-:S07]  /*1a00*/  LEPC R20, `(.L_x_38) ;  /* 0x000000001014794e */ /* 0x000fce0000000000 */
[----:B0-----:R-:W-:Y:S05]  /*1a10*/  CALL.ABS.NOINC R10 ;  /* 0x000000000a007343 */ /* 0x001fea0003c00000 */
.L_x_38:
        /* <DEDUP_REMOVED lines=12> */
.L_x_39:
[----:B------:R-:W2:Y:S01]  /*1ae0*/  LDL R0, [R22+0x18] ;  /* 0x0000180016007983 */ /* 0x000ea20000100800 */
[----:B------:R-:W-:Y:S01]  /*1af0*/  VIADD R27, R19, 0x2 ;  /* 0x00000002131b7836 */ /* 0x000fe20000000000 */
[----:B------:R0:W1:Y:S01]  /*1b00*/  LDC.64 R10, c[0x4][R16] ;  /* 0x01000000100a7b82 */ /* 0x0000620000000a00 */
[----:B------:R-:W3:Y:S01]  /*1b10*/  LDCU.64 UR4, c[0x4][0x50] ;  /* 0x01000a00ff0477ac */ /* 0x000ee20008000a00 */
[----:B------:R-:W-:Y:S01]  /*1b20*/  MOV R6, R18 ;  /* 0x0000001200067202 */ /* 0x000fe20000000f00 */
[----:B------:R-:W-:Y:S01]  /*1b30*/  IMAD.MOV.U32 R7, RZ, RZ, R17 ;  /* 0x000000ffff077224 */ /* 0x000fe200078e0011 */
[----:B------:R0:W-:Y:S01]  /*1b40*/  STL [R2], R27 ;  /* 0x0000001b02007387 */ /* 0x0001e20000100800 */
[----:B---3--:R-:W-:Y:S01]  /*1b50*/  MOV R4, UR4 ;  /* 0x0000000400047c02 */ /* 0x008fe20008000f00 */
[----:B------:R-:W-:Y:S01]  /*1b60*/  IMAD.U32 R5, RZ, RZ, UR5 ;  /* 0x00000005ff057e24 */ /* 0x000fe2000f8e00ff */
[----:B--2---:R-:W2:Y:S02]  /*1b70*/  F2F.F64.F32 R8, R0 ;  /* 0x0000000000087310 */ /* 0x004ea40000201800 */
[----:B-12---:R0:W-:Y:S04]  /*1b80*/  STL.64 [R2+0x8], R8 ;  /* 0x0000080802007387 */ /* 0x0061e80000100a00 */
[----:B------:R-:W-:-:S07]  /*1b90*/  LEPC R20, `(.L_x_40) ;  /* 0x000000001014794e */ /* 0x000fce0000000000 */
[----:B0-----:R-:W-:Y:S05]  /*1ba0*/  CALL.ABS.NOINC R10 ;  /* 0x000000000a007343 */ /* 0x001fea0003c00000 */
.L_x_40:
        /* <DEDUP_REMOVED lines=12> */
.L_x_41:
        /* <DEDUP_REMOVED lines=12> */
.L_x_42:
        /* <DEDUP_REMOVED lines=13> */
.L_x_43:
        /* <DEDUP_REMOVED lines=12> */
.L_x_44:
        /* <DEDUP_REMOVED lines=12> */
.L_x_45:
        /* <DEDUP_REMOVED lines=13> */
.L_x_46:
        /* <DEDUP_REMOVED lines=12> */
.L_x_47:
        /* <DEDUP_REMOVED lines=12> */
.L_x_48:
        /* <DEDUP_REMOVED lines=13> */
.L_x_49:
        /* <DEDUP_REMOVED lines=12> */
.L_x_50:
        /* <DEDUP_REMOVED lines=12> */
.L_x_51:
        /* <DEDUP_REMOVED lines=13> */
.L_x_52:
        /* <DEDUP_REMOVED lines=12> */
.L_x_53:
        /* <DEDUP_REMOVED lines=12> */
.L_x_54:
        /* <DEDUP_REMOVED lines=13> */
.L_x_55:
        /* <DEDUP_REMOVED lines=12> */
.L_x_56:
        /* <DEDUP_REMOVED lines=12> */
.L_x_57:
[----:B------:R-:W-:Y:S01]  /*28c0*/  IMAD.U32 R26, RZ, RZ, UR41 ;  /* 0x00000029ff1a7e24 */ /* 0x000fe2000f8e00ff */
[----:B------:R-:W-:-:S04]  /*28d0*/  IADD3 R19, PT, PT, R19, 0x8, RZ ;  /* 0x0000000813137810 */ /* 0x000fc80007ffe0ff */
[----:B------:R-:W-:-:S04]  /*28e0*/  LOP3.LUT R0, R26, 0x7ffffff8, RZ, 0xc0, !PT ;  /* 0x7ffffff81a007812 */ /* 0x000fc800078ec0ff */
[----:B------:R-:W-:-:S13]  /*28f0*/  ISETP.NE.AND P0, PT, R19, R0, PT ;  /* 0x000000001300720c */ /* 0x000fda0003f05270 */
[----:B------:R-:W-:Y:S05]  /*2900*/  @P0 BRA `(.L_x_58) ;  /* 0xffffffec00400947 */ /* 0x000fea000383ffff */
[----:B------:R-:W-:Y:S05]  /*2910*/  BSYNC.RECONVERGENT B6 ;  /* 0x0000000000067941 */ /* 0x000fea0003800200 */
.L_x_33:
[----:B------:R-:W-:-:S07]  /*2920*/  IMAD.MOV.U32 R18, RZ, RZ, R0 ;  /* 0x000000ffff127224 */ /* 0x000fce00078e0000 */
.L_x_32:
[----:B------:R-:W-:Y:S01]  /*2930*/  LOP3.LUT P0, R0, R26, 0x7, RZ, 0xc0, !PT ;  /* 0x000000071a007812 */ /* 0x000fe2000780c0ff */
[----:B------:R-:W-:-:S12]  /*2940*/  BSSY.RECONVERGENT B6, `(.L_x_31) ;  /* 0x000011c000067945 */ /* 0x000fd80003800200 */
[----:B------:R-:W-:Y:S05]  /*2950*/  @!P0 BRA `(.L_x_59) ;  /* 0x0000001000688947 */ /* 0x000fea0003800000 */
[----:B------:R-:W-:Y:S01]  /*2960*/  ISETP.GE.U32.AND P0, PT, R0, 0x4, PT ;  /* 0x000000040000780c */ /* 0x000fe20003f06070 */
[----:B------:R-:W-:Y:S01]  /*2970*/  BSSY.RECONVERGENT B7, `(.L_x_60) ;  /* 0x000009c000077945 */ /* 0x000fe20003800200 */
[----:B------:R-:W-:Y:S02]  /*2980*/  MOV R16, UR38 ;  /* 0x0000002600107c02 */ /* 0x000fe40008000f00 */
[----:B------:R-:W-:Y:S02]  /*2990*/  LOP3.LUT R26, R26, 0x3, RZ, 0xc0, !PT ;  /* 0x000000031a1a7812 */ /* 0x000fe400078ec0ff */
[----:B------:R-:W-:-:S05]  /*29a0*/  IADD3 R16, P1, PT, R16, 0xf0, RZ ;  /* 0x000000f010107810 */ /* 0x000fca0007f3e0ff */
[----:B------:R-:W-:Y:S02]  /*29b0*/  IMAD.X R2, RZ, RZ, UR39, P1 ;  /* 0x00000027ff027e24 */ /* 0x000fe400088e06ff */
[----:B------:R-:W-:Y:S06]  /*29c0*/  @!P0 BRA `(.L_x_61) ;  /* 0x0000000800588947 */ /* 0x000fec0003800000 */
[----:B------:R-:W-:Y:S01]  /*29d0*/  IMAD R17, R18, 0xc, R1 ;  /* 0x0000000c12117824 */ /* 0x000fe200078e0201 */
[----:B------:R-:W-:Y:S01]  /*29e0*/  MOV R19, 0x0 ;  /* 0x0000000000137802 */ /* 0x000fe20000000f00 */
[----:B------:R-:W0:Y:S03]  /*29f0*/  LDCU.64 UR4, c[0x4][0x50] ;  /* 0x01000a00ff0477ac */ /* 0x000e260008000a00 */
[----:B------:R-:W2:Y:S01]  /*2a00*/  LDL R0, [R17] ;  /* 0x0000000011007983 */ /* 0x000ea20000100800 */
[----:B------:R1:W3:Y:S01]  /*2a10*/  LDC.64 R10, c[0x4][R19] ;  /* 0x01000000130a7b82 */ /* 0x0002e20000000a00 */
[----:B------:R-:W-:Y:S01]  /*2a20*/  MOV R6, R16 ;  /* 0x0000001000067202 */ /* 0x000fe20000000f00 */
[----:B------:R-:W-:Y:S01]  /*2a30*/  IMAD.MOV.U32 R7, RZ, RZ, R2 ;  /* 0x000000ffff077224 */ /* 0x000fe200078e0002 */
[----:B------:R1:W-:Y:S01]  /*2a40*/  STL [R1+0xf0], R18 ;  /* 0x0000f01201007387 */ /* 0x0003e20000100800 */
[----:B0-----:R-:W-:Y:S01]  /*2a50*/  MOV R4, UR4 ;  /* 0x0000000400047c02 */ /* 0x001fe20008000f00 */
[----:B------:R-:W-:Y:S01]  /*2a60*/  IMAD.U32 R5, RZ, RZ, UR5 ;  /* 0x00000005ff057e24 */ /* 0x000fe2000f8e00ff */
[----:B--2---:R-:W0:Y:S02]  /*2a70*/  F2F.F64.F32 R8, R0 ;  /* 0x0000000000087310 */ /* 0x004e240000201800 */
[----:B0--3--:R1:W-:Y:S04]  /*2a80*/  STL.64 [R1+0xf8], R8 ;  /* 0x0000f80801007387 */ /* 0x0093e80000100a00 */
[----:B------:R-:W-:-:S07]  /*2a90*/  LEPC R20, `(.L_x_62) ;  /* 0x000000001014794e */ /* 0x000fce0000000000 */
[----:B-1----:R-:W-:Y:S05]  /*2aa0*/  CALL.ABS.NOINC R10 ;  /* 0x000000000a007343 */ /* 0x002fea0003c00000 */
.L_x_62:
[----:B------:R-:W2:Y:S01]  /*2ab0*/  LDL R0, [R17+0x4] ;  /* 0x0000040011007983 */ /* 0x000ea20000100800 */
[----:B------:R0:W1:Y:S01]  /*2ac0*/  LDC.64 R10, c[0x4][R19] ;  /* 0x01000000130a7b82 */ /* 0x0000620000000a00 */
[----:B------:R-:W3:Y:S01]  /*2ad0*/  LDCU.64 UR4, c[0x4][0x58] ;  /* 0x01000b00ff0477ac */ /* 0x000ee20008000a00 */
[----:B------:R-:W-:Y:S01]  /*2ae0*/  MOV R6, R16 ;  /* 0x0000001000067202 */ /* 0x000fe20000000f00 */
[----:B------:R0:W-:Y:S01]  /*2af0*/  STL [R1+0xf0], R18 ;  /* 0x0000f01201007387 */ /* 0x0001e20000100800 */
[----:B------:R-:W-:Y:S01]  /*2b00*/  IMAD.MOV.U32 R7, RZ, RZ, R2 ;  /* 0x000000ffff077224 */ /* 0x000fe200078e0002 */
[----:B---3--:R-:W-:Y:S01]  /*2b10*/  MOV R4, UR4 ;  /* 0x0000000400047c02 */ /* 0x008fe20008000f00 */
[----:B------:R-:W-:Y:S01]  /*2b20*/  IMAD.U32 R5, RZ, RZ, UR5 ;  /* 0x00000005ff057e24 */ /* 0x000fe2000f8e00ff */
[----:B--2---:R-:W2:Y:S02]  /*2b30*/  F2F.F64.F32 R8, R0 ;  /* 0x0000000000087310 */ /* 0x004ea40000201800 */
[----:B-12---:R0:W-:Y:S04]  /*2b40*/  STL.64 [R1+0xf8], R8 ;  /* 0x0000f80801007387 */ /* 0x0061e80000100a00 */
[----:B------:R-:W-:-:S07]  /*2b50*/  LEPC R20, `(.L_x_63) ;  /* 0x000000001014794e */ /* 0x000fce0000000000 */
[----:B0-----:R-:W-:Y:S05]  /*2b60*/  CALL.ABS.NOINC R10 ;  /* 0x000000000a007343 */ /* 0x001fea0003c00000 */
.L_x_63:
        /* <DEDUP_REMOVED lines=12> */
.L_x_64:
[----:B------:R-:W2:Y:S01]  /*2c30*/  LDL R0, [R17+0xc] ;  /* 0x00000c0011007983 */ /* 0x000ea20000100800 */
[----:B------:R-:W-:Y:S01]  /*2c40*/  IADD3 R22, PT, PT, R18, 0x1, RZ ;  /* 0x0000000112167810 */ /* 0x000fe20007ffe0ff */
[----:B------:R0:W1:Y:S01]  /*2c50*/  LDC.64 R10, c[0x4][R19] ;  /* 0x01000000130a7b82 */ /* 0x0000620000000a00 */
[----:B------:R-:W3:Y:S01]  /*2c60*/  LDCU.64 UR4, c[0x4][0x50] ;  /* 0x01000a00ff0477ac */ /* 0x000ee20008000a00 */
[----:B------:R-:W-:Y:S01]  /*2c70*/  IMAD.MOV.U32 R6, RZ, RZ, R16 ;  /* 0x000000ffff067224 */ /* 0x000fe200078e0010 */
[----:B------:R-:W-:Y:S01]  /*2c80*/  MOV R7, R2 ;  /* 0x0000000200077202 */ /* 0x000fe20000000f00 */
[----:B------:R0:W-:Y:S01]  /*2c90*/  STL [R1+0xf0], R22 ;  /* 0x0000f01601007387 */ /* 0x0001e20000100800 */
[----:B---3--:R-:W-:Y:S01]  /*2ca0*/  IMAD.U32 R4, RZ, RZ, UR4 ;  /* 0x00000004ff047e24 */ /* 0x008fe2000f8e00ff */
[----:B------:R-:W-:Y:S01]  /*2cb0*/  MOV R5, UR5 ;  /* 0x0000000500057c02 */ /* 0x000fe20008000f00 */
[----:B--2---:R-:W2:Y:S02]  /*2cc0*/  F2F.F64.F32 R8, R0 ;  /* 0x0000000000087310 */ /* 0x004ea40000201800 */
[----:B-12---:R0:W-:Y:S04]  /*2cd0*/  STL.64 [R1+0xf8], R8 ;  /* 0x0000f80801007387 */ /* 0x0061e80000100a00 */
[----:B------:R-:W-:-:S07]  /*2ce0*/  LEPC R20, `(.L_x_65) ;  /* 0x000000001014794e */ /* 0x000fce0000000000 */
[----:B0-----:R-:W-:Y:S05]  /*2cf0*/  CALL.ABS.NOINC R10 ;  /* 0x000000000a007343 */ /* 0x001fea0003c00000 */
.L_x_65:
[----:B------:R-:W2:Y:S01]  /*2d00*/  LDL R0, [R17+0x10] ;  /* 0x0000100011007983 */ /* 0x000ea20000100800 */
[----:B------:R0:W1:Y:S01]  /*2d10*/  LDC.64 R10, c[0x4][R19] ;  /* 0x01000000130a7b82 */ /* 0x0000620000000a00 */
[----:B------:R-:W3:Y:S01]  /*2d20*/  LDCU.64 UR4, c[0x4][0x58] ;  /* 0x01000b00ff0477ac */ /* 0x000ee20008000a00 */
[----:B------:R-:W-:Y:S01]  /*2d30*/  IMAD.MOV.U32 R6, RZ, RZ, R16 ;  /* 0x000000ffff067224 */ /* 0x000fe200078e0010 */
[----:B------:R0:W-:Y:S01]  /*2d40*/  STL [R1+0xf0], R22 ;  /* 0x0000f01601007387 */ /* 0x0001e20000100800 */
[----:B------:R-:W-:Y:S01]  /*2d50*/  MOV R7, R2 ;  /* 0x0000000200077202 */ /* 0x000fe20000000f00 */
[----:B---3--:R-:W-:Y:S01]  /*2d60*/  IMAD.U32 R4, RZ, RZ, UR4 ;  /* 0x00000004ff047e24 */ /* 0x008fe2000f8e00ff */
[----:B------:R-:W-:Y:S01]  /*2d70*/  MOV R5, UR5 ;  /* 0x0000000500057c02 */ /* 0x000fe20008000f00 */
[----:B--2---:R-:W2:Y:S02]  /*2d80*/  F2F.F64.F32 R8, R0 ;  /* 0x0000000000087310 */ /* 0x004ea40000201800 */
[----:B-12---:R0:W-:Y:S04]  /*2d90*/  STL.64 [R1+0xf8], R8 ;  /* 0x0000f80801007387 */ /* 0x0061e80000100a00 */
[----:B------:R-:W-:-:S07]  /*2da0*/  LEPC R20, `(.L_x_66) ;  /* 0x000000001014794e */ /* 0x000fce0000000000 */
[----:B0-----:R-:W-:Y:S05]  /*2db0*/  CALL.ABS.NOINC R10 ;  /* 0x000000000a007343 */ /* 0x001fea0003c00000 */
.L_x_66:
        /* <DEDUP_REMOVED lines=12> */
.L_x_67:
[----:B------:R-:W2:Y:S01]  /*2e80*/  LDL R0, [R17+0x18] ;  /* 0x0000180011007983 */ /* 0x000ea20000100800 */
[----:B------:R-:W-:Y:S01]  /*2e90*/  VIADD R22, R18, 0x2 ;  /* 0x0000000212167836 */ /* 0x000fe20000000000 */
[----:B------:R0:W1:Y:S01]  /*2ea0*/  LDC.64 R10, c[0x4][R19] ;  /* 0x01000000130a7b82 */ /* 0x0000620000000a00 */
[----:B------:R-:W3:Y:S01]  /*2eb0*/  LDCU.64 UR4, c[0x4][0x50] ;  /* 0x01000a00ff0477ac */ /* 0x000ee20008000a00 */
[----:B------:R-:W-:Y:S01]  /*2ec0*/  MOV R6, R16 ;  /* 0x0000001000067202 */ /* 0x000fe20000000f00 */
[----:B------:R-:W-:Y:S01]  /*2ed0*/  IMAD.MOV.U32 R7, RZ, RZ, R2 ;  /* 0x000000ffff077224 */ /* 0x000fe200078e0002 */
[----:B------:R0:W-:Y:S01]  /*2ee0*/  STL [R1+0xf0], R22 ;  /* 0x0000f01601007387 */ /* 0x0001e20000100800 */
[----:B---3--:R-:W-:Y:S01]  /*2ef0*/  MOV R4, UR4 ;  /* 0x0000000400047c02 */ /* 0x008fe20008000f00 */
[----:B------:R-:W-:Y:S01]  /*2f00*/  IMAD.U32 R5, RZ, RZ, UR5 ;  /* 0x00000005ff057e24 */ /* 0x000fe2000f8e00ff */
[----:B--2---:R-:W2:Y:S02]  /*2f10*/  F2F.F64.F32 R8, R0 ;  /* 0x0000000000087310 */ /* 0x004ea40000201800 */
[----:B-12---:R0:W-:Y:S04]  /*2f20*/  STL.64 [R1+0xf8], R8 ;  /* 0x0000f80801007387 */ /* 0x0061e80000100a00 */
[----:B------:R-:W-:-:S07]  /*2f30*/  LEPC R20, `(.L_x_68) ;  /* 0x000000001014794e */ /* 0x000fce0000000000 */
[----:B0-----:R-:W-:Y:S05]  /*2f40*/  CALL.ABS.NOINC R10 ;  /* 0x000000000a007343 */ /* 0x001fea0003c00000 */
.L_x_68:
[----:B------:R-:W2:Y:S01]  /*2f50*/  LDL R0, [R17+0x1c] ;  /* 0x00001c0011007983 */ /* 0x000ea20000100800 */
[----:B------:R0:W1:Y:S01]  /*2f60*/  LDC.64 R10, c[0x4][R19] ;  /* 0x01000000130a7b82 */ /* 0x0000620000000a00 */
[----:B------:R-:W3:Y:S01]  /*2f70*/  LDCU.64 UR4, c[0x4][0x58] ;  /* 0x01000b00ff0477ac */ /* 0x000ee20008000a00 */
[----:B------:R-:W-:Y:S01]  /*2f80*/  MOV R6, R16 ;  /* 0x0000001000067202 */ /* 0x000fe20000000f00 */
[----:B------:R0:W-:Y:S01]  /*2f90*/  STL [R1+0xf0], R22 ;  /* 0x0000f01601007387 */ /* 0x0001e20000100800 */
[----:B------:R-:W-:Y:S02]  /*2fa0*/  MOV R7, R2 ;  /* 0x0000000200077202 */ /* 0x000fe40000000f00 */
[----:B---3--:R-:W-:Y:S01]  /*2fb0*/  MOV R4, UR4 ;  /* 0x0000000400047c02 */ /* 0x008fe20008000f00 */
[----:B------:R-:W-:Y:S01]  /*2fc0*/  IMAD.U32 R5, RZ, RZ, UR5 ;  /* 0x00000005ff057e24 */ /* 0x000fe2000f8e00ff */
[----:B--2---:R-:W2:Y:S02]  /*2fd0*/  F2F.F64.F32 R8, R0 ;  /* 0x0000000000087310 */ /* 0x004ea40000201800 */
[----:B-12---:R0:W-:Y:S04]  /*2fe0*/  STL.64 [R1+0xf8], R8 ;  /* 0x0000f80801007387 */ /* 0x0061e80000100a00 */
[----:B------:R-:W-:-:S07]  /*2ff0*/  LEPC R20, `(.L_x_69) ;  /* 0x000000001014794e */ /* 0x000fce0000000000 */
[----:B0-----:R-:W-:Y:S05]  /*3000*/  CALL.ABS.NOINC R10 ;  /* 0x000000000a007343 */ /* 0x001fea0003c00000 */
.L_x_69:
[----:B------:R-:W2:Y:S01]  /*3010*/  LDL R0, [R17+0x20] ;  /* 0x0000200011007983 */ /* 0x000ea20000100800 */
[----:B------:R0:W1:Y:S01]  /*3020*/  LDC.64 R10, c[0x4][R19] ;  /* 0x01000000130a7b82 */ /* 0x0000620000000a00 */
[----:B------:R-:W3:Y:S01]  /*3030*/  LDCU.64 UR4, c[0x4][0x60] ;  /* 0x01000c00ff0477ac */ /* 0x000ee20008000a00 */
[----:B------:R-:W-:Y:S01]  /*3040*/  MOV R6, R16 ;  /* 0x0000001000067202 */ /* 0x000fe20000000f00 */
[----:B------:R0:W-:Y:S01]  /*3050*/  STL [R1+0xf0], R22 ;  /* 0x0000f01601007387 */ /* 0x0001e20000100800 */
[----:B------:R-:W-:Y:S02]  /*3060*/  IMAD.MOV.U32 R7, RZ, RZ, R2 ;  /* 0x000000ffff077224 */ /* 0x000fe400078e0002 */
[----:B---3--:R-:W-:Y:S01]  /*3070*/  IMAD.U32 R4, RZ, RZ, UR4 ;  /* 0x00000004ff047e24 */ /* 0x008fe2000f8e00ff */
[----:B------:R-:W-:Y:S01]  /*3080*/  MOV R5, UR5 ;  /* 0x0000000500057c02 */ /* 0x000fe20008000f00 */
[----:B--2---:R-:W2:Y:S02]  /*3090*/  F2F.F64.F32 R8, R0 ;  /* 0x0000000000087310 */ /* 0x004ea40000201800 */
[----:B-12---:R0:W-:Y:S04]  /*30a0*/  STL.64 [R1+0xf8], R8 ;  /* 0x0000f80801007387 */ /* 0x0061e80000100a00 */
[----:B------:R-:W-:-:S07]  /*30b0*/  LEPC R20, `(.L_x_70) ;  /* 0x000000001014794e */ /* 0x000fce0000000000 */
[----:B0-----:R-:W-:Y:S05]  /*30c0*/  CALL.ABS.NOINC R10 ;  /* 0x000000000a007343 */ /* 0x001fea0003c00000 */
.L_x_70:
[----:B------:R-:W2:Y:S01]  /*30d0*/  LDL R0, [R17+0x24] ;  /* 0x0000240011007983 */ /* 0x000ea20000100800 */
[----:B------:R-:W-:Y:S01]  /*30e0*/  IADD3 R22, PT, PT, R18, 0x3, RZ ;  /* 0x0000000312167810 */ /* 0x000fe20007ffe0ff */
[----:B------:R0:W1:Y:S01]  /*30f0*/  LDC.64 R10, c[0x4][R19] ;  /* 0x01000000130a7b82 */ /* 0x0000620000000a00 */
[----:B------:R-:W3:Y:S01]  /*3100*/  LDCU.64 UR4, c[0x4][0x50] ;  /* 0x01000a00ff0477ac */ /* 0x000ee20008000a00 */
[----:B------:R-:W-:Y:S02]  /*3110*/  MOV R6, R16 ;  /* 0x0000001000067202 */ /* 0x000fe40000000f00 */
        /* <DEDUP_REMOVED lines=8> */
.L_x_71:
        /* <DEDUP_REMOVED lines=12> */
.L_x_72:
[----:B------:R-:W2:Y:S01]  /*3260*/  LDL R17, [R17+0x2c] ;  /* 0x00002c0011117983 */ /* 0x000ea20000100800 */
[----:B------:R0:W1:Y:S01]  /*3270*/  LDC.64 R10, c[0x4][R19] ;  /* 0x01000000130a7b82 */ /* 0x0000620000000a00 */
[----:B------:R-:W3:Y:S01]  /*3280*/  LDCU.64 UR4, c[0x4][0x60] ;  /* 0x01000c00ff0477ac */ /* 0x000ee20008000a00 */
[----:B------:R-:W-:Y:S01]  /*3290*/  IMAD.MOV.U32 R6, RZ, RZ, R16 ;  /* 0x000000ffff067224 */ /* 0x000fe200078e0010 */
[----:B------:R0:W-:Y:S01]  /*32a0*/  STL [R1+0xf0], R22 ;  /* 0x0000f01601007387 */ /* 0x0001e20000100800 */
[----:B------:R-:W-:Y:S02]  /*32b0*/  MOV R7, R2 ;  /* 0x0000000200077202 */ /* 0x000fe40000000f00 */
[----:B---3--:R-:W-:Y:S02]  /*32c0*/  MOV R4, UR4 ;  /* 0x0000000400047c02 */ /* 0x008fe40008000f00 */
[----:B------:R-:W-:Y:S01]  /*32d0*/  MOV R5, UR5 ;  /* 0x0000000500057c02 */ /* 0x000fe20008000f00 */
[----:B--2---:R-:W2:Y:S02]  /*32e0*/  F2F.F64.F32 R8, R17 ;  /* 0x0000001100087310 */ /* 0x004ea40000201800 */
[----:B-12---:R0:W-:Y:S04]  /*32f0*/  STL.64 [R1+0xf8], R8 ;  /* 0x0000f80801007387 */ /* 0x0061e80000100a00 */
[----:B------:R-:W-:-:S07]  /*3300*/  LEPC R20, `(.L_x_73) ;  /* 0x000000001014794e */ /* 0x000fce0000000000 */
[----:B0-----:R-:W-:Y:S05]  /*3310*/  CALL.ABS.NOINC R10 ;  /* 0x000000000a007343 */ /* 0x001fea0003c00000 */
.L_x_73:
[----:B------:R-:W-:-:S07]  /*3320*/  IADD3 R18, PT, PT, R18, 0x4, RZ ;  /* 0x0000000412127810 */ /* 0x000fce0007ffe0ff */
.L_x_61:
[----:B------:R-:W-:Y:S05]  /*3330*/  BSYNC.RECONVERGENT B7 ;  /* 0x0000000000077941 */ /* 0x000fea0003800200 */
.L_x_60:
[----:B------:R-:W-:-:S13]  /*3340*/  ISETP.NE.AND P0, PT, R26, RZ, PT ;  /* 0x000000ff1a00720c */ /* 0x000fda0003f05270 */
[----:B------:R-:W-:Y:S05]  /*3350*/  @!P0 BRA `(.L_x_59) ;  /* 0x0000000400e88947 */ /* 0x000fea0003800000 */
[----:B------:R-:W-:Y:S01]  /*3360*/  ISETP.NE.AND P0, PT, R26, 0x1, PT ;  /* 0x000000011a00780c */ /* 0x000fe20003f05270 */
[----:B------:R-:W-:-:S12]  /*3370*/  BSSY.RECONVERGENT B7, `(.L_x_74) ;  /* 0x000004e000077945 */ /* 0x000fd80003800200 */
[----:B------:R-:W-:Y:S05]  /*3380*/  @!P0 BRA `(.L_x_75) ;  /* 0x0000000400308947 */ /* 0x000fea0003800000 */
        /* <DEDUP_REMOVED lines=8> */
[----:B0-----:R-:W-:Y:S01]  /*3410*/  IMAD.U32 R4, RZ, RZ, UR4 ;  /* 0x00000004ff047e24 */ /* 0x001fe2000f8e00ff */
[----:B------:R-:W-:Y:S01]  /*3420*/  MOV R5, UR5 ;  /* 0x0000000500057c02 */ /* 0x000fe20008000f00 */
[----:B--2---:R-:W0:Y:S02]  /*3430*/  F2F.F64.F32 R8, R0 ;  /* 0x0000000000087310 */ /* 0x004e240000201800 */
[----:B0--3--:R1:W-:Y:S04]  /*3440*/  STL.64 [R1+0xf8], R8 ;  /* 0x0000f80801007387 */ /* 0x0093e80000100a00 */
[----:B------:R-:W-:-:S07]  /*3450*/  LEPC R20, `(.L_x_76) ;  /* 0x000000001014794e */ /* 0x000fce0000000000 */
[----:B-1----:R-:W-:Y:S05]  /*3460*/  CALL.ABS.NOINC R10 ;  /* 0x000000000a007343 */ /* 0x002fea0003c00000 */
.L_x_76:
        /* <DEDUP_REMOVED lines=12> */
.L_x_77:
        /* <DEDUP_REMOVED lines=12> */
.L_x_78:
[----:B------:R-:W2:Y:S01]  /*35f0*/  LDL R0, [R17+0xc] ;  /* 0x00000c0011007983 */ /* 0x000ea20000100800 */
[----:B------:R-:W-:Y:S01]  /*3600*/  VIADD R22, R18, 0x1 ;  /* 0x0000000112167836 */ /* 0x000fe20000000000 */
[----:B------:R0:W1:Y:S01]  /*3610*/  LDC.64 R10, c[0x4][R19] ;  /* 0x01000000130a7b82 */ /* 0x0000620000000a00 */
[----:B------:R-:W3:Y:S01]  /*3620*/  LDCU.64 UR4, c[0x4][0x50] ;  /* 0x01000a00ff0477ac */ /* 0x000ee20008000a00 */
[----:B------:R-:W-:Y:S01]  /*3630*/  IMAD.MOV.U32 R6, RZ, RZ, R16 ;  /* 0x000000ffff067224 */ /* 0x000fe200078e0010 */
[----:B------:R-:W-:Y:S01]  /*3640*/  MOV R7, R2 ;  /* 0x0000000200077202 */ /* 0x000fe20000000f00 */
[----:B------:R0:W-:Y:S01]  /*3650*/  STL [R1+0xf0], R22 ;  /* 0x0000f01601007387 */ /* 0x0001e20000100800 */
[----:B---3--:R-:W-:Y:S02]  /*3660*/  MOV R4, UR4 ;  /* 0x0000000400047c02 */ /* 0x008fe40008000f00 */
[----:B------:R-:W-:Y:S01]  /*3670*/  MOV R5, UR5 ;  /* 0x0000000500057c02 */ /* 0x000fe20008000f00 */
[----:B--2---:R-:W2:Y:S02]  /*3680*/  F2F.F64.F32 R8, R0 ;  /* 0x0000000000087310 */ /* 0x004ea40000201800 */
[----:B-12---:R0:W-:Y:S04]  /*3690*/  STL.64 [R1+0xf8], R8 ;  /* 0x0000f80801007387 */ /* 0x0061e80000100a00 */
[----:B------:R-:W-:-:S07]  /*36a0*/  LEPC R20, `(.L_x_79) ;  /* 0x000000001014794e */ /* 0x000fce0000000000 */
[----:B0-----:R-:W-:Y:S05]  /*36b0*/  CALL.ABS.NOINC R10 ;  /* 0x000000000a007343 */ /* 0x001fea0003c00000 */
.L_x_79:
        /* <DEDUP_REMOVED lines=12> */
.L_x_80:
        /* <DEDUP_REMOVED lines=12> */
.L_x_81:
[----:B------:R-:W-:-:S07]  /*3840*/  IADD3 R18, PT, PT, R18, 0x2, RZ ;  /* 0x0000000212127810 */ /* 0x000fce0007ffe0ff */
.L_x_75:
[----:B------:R-:W-:Y:S05]  /*3850*/  BSYNC.RECONVERGENT B7 ;  /* 0x0000000000077941 */ /* 0x000fea0003800200 */
.L_x_74:
[----:B------:R-:W0:Y:S02]  /*3860*/  LDCU UR4, c[0x0][0x3ac] ;  /* 0x00007580ff0477ac */ /* 0x000e240008000800 */
[----:B0-----:R-:W-:-:S04]  /*3870*/  ULOP3.LUT UR4, UR4, 0x1, URZ, 0xc0, !UPT ;  /* 0x0000000104047892 */ /* 0x001fc8000f8ec0ff */
[----:B------:R-:W-:-:S09]  /*3880*/  UISETP.NE.U32.AND UP0, UPT, UR4, 0x1, UPT ;  /* 0x000000010400788c */ /* 0x000fd2000bf05070 */
[----:B------:R-:W-:Y:S05]  /*3890*/  BRA.U UP0, `(.L_x_59) ;  /* 0x0000000100987547 */ /* 0x000fea000b800000 */
[----:B------:R-:W-:Y:S01]  /*38a0*/  IMAD R17, R18, 0xc, R1 ;  /* 0x0000000c12117824 */ /* 0x000fe200078e0201 */
[----:B------:R-:W-:Y:S01]  /*38b0*/  MOV R19, 0x0 ;  /* 0x0000000000137802 */ /* 0x000fe20000000f00 */
[----:B------:R-:W0:Y:S03]  /*38c0*/  LDCU.64 UR4, c[0x4][0x50] ;  /* 0x01000a00ff0477ac */ /* 0x000e260008000a00 */
[----:B------:R-:W2:Y:S01]  /*38d0*/  LDL R0, [R17] ;  /* 0x0000000011007983 */ /* 0x000ea20000100800 */
[----:B------:R1:W3:Y:S01]  /*38e0*/  LDC.64 R10, c[0x4][R19] ;  /* 0x01000000130a7b82 */ /* 0x0002e20000000a00 */
[----:B------:R-:W-:Y:S02]  /*38f0*/  MOV R6, R16 ;  /* 0x0000001000067202 */ /* 0x000fe40000000f00 */
[----:B------:R1:W-:Y:S01]  /*3900*/  STL [R1+0xf0], R18 ;  /* 0x0000f01201007387 */ /* 0x0003e20000100800 */
[----:B------:R-:W-:-:S02]  /*3910*/  MOV R7, R2 ;  /* 0x0000000200077202 */ /* 0x000fc40000000f00 */
[----:B0-----:R-:W-:Y:S01]  /*3920*/  MOV R4, UR4 ;  /* 0x0000000400047c02 */ /* 0x001fe20008000f00 */
[----:B------:R-:W-:Y:S01]  /*3930*/  IMAD.U32 R5, RZ, RZ, UR5 ;  /* 0x00000005ff057e24 */ /* 0x000fe2000f8e00ff */
[----:B--2---:R-:W0:Y:S02]  /*3940*/  F2F.F64.F32 R8, R0 ;  /* 0x0000000000087310 */ /* 0x004e240000201800 */
[----:B0--3--:R1:W-:Y:S04]  /*3950*/  STL.64 [R1+0xf8], R8 ;  /* 0x0000f80801007387 */ /* 0x0093e80000100a00 */
[----:B------:R-:W-:-:S07]  /*3960*/  LEPC R20, `(.L_x_82) ;  /* 0x000000001014794e */ /* 0x000fce0000000000 */
[----:B-1----:R-:W-:Y:S05]  /*3970*/  CALL.ABS.NOINC R10 ;  /* 0x000000000a007343 */ /* 0x002fea0003c00000 */
.L_x_82:
        /* <DEDUP_REMOVED lines=12> */
.L_x_83:
        /* <DEDUP_REMOVED lines=12> */
.L_x_59:
[----:B------:R-:W-:Y:S05]  /*3b00*/  BSYNC.RECONVERGENT B6 ;  /* 0x0000000000067941 */ /* 0x000fea0003800200 */
.L_x_31:
[----:B------:R-:W0:Y:S01]  /*3b10*/  LDC R26, c[0x0][0x3ac] ;  /* 0x0000eb00ff1a7b82 */ /* 0x000e220000000800 */
[----:B------:R-:W-:Y:S01]  /*3b20*/  HFMA2 R2, -RZ, RZ, 0, 0 ;  /* 0x00000000ff027431 */ /* 0x000fe200000001ff */
[----:B------:R-:W-:Y:S01]  /*3b30*/  BSSY.RECONVERGENT B6, `(.L_x_84) ;  /* 0x00007cf000067945 */ /* 0x000fe20003800200 */
[----:B------:R-:W-:Y:S01]  /*3b40*/  VIADD R27, R1, 0x90 ;  /* 0x00000090011b7836 */ /* 0x000fe20000000000 */
[C---:B0-----:R-:W-:Y:S02]  /*3b50*/  LOP3.LUT R28, R26.reuse, 0x7, RZ, 0xc0, !PT ;  /* 0x000000071a1c7812 */ /* 0x041fe400078ec0ff */
[C---:B------:R-:W-:Y:S02]  /*3b60*/  LOP3.LUT R30, R26.reuse, 0x3, RZ, 0xc0, !PT ;  /* 0x000000031a1e7812 */ /* 0x040fe400078ec0ff */
[C---:B------:R-:W-:Y:S02]  /*3b70*/  LOP3.LUT R29, R26.reuse, 0x7ffffff8, RZ, 0xc0, !PT ;  /* 0x7ffffff81a1d7812 */ /* 0x040fe400078ec0ff */
[----:B------:R-:W-:-:S07]  /*3b80*/  LOP3.LUT R26, R26, 0x1, RZ, 0xc0, !PT ;  /* 0x000000011a1a7812 */ /* 0x000fce00078ec0ff */
.L_x_247:
[----:B------:R-:W0:Y:S02]  /*3b90*/  LDCU UR4, c[0x0][0x3ac] ;  /* 0x00007580ff0477ac */ /* 0x000e240008000800 */
[----:B0-----:R-:W-:-:S09]  /*3ba0*/  UISETP.GE.AND UP0, UPT, UR4, 0x1, UPT ;  /* 0x000000010400788c */ /* 0x001fd2000bf06270 */
[----:B------:R-:W-:Y:S05]  /*3bb0*/  BRA.U !UP0, `(.L_x_85) ;  /* 0x0000006d08447547 */ /* 0x000fea000b800000 */
[----:B------:R-:W-:Y:S02]  /*3bc0*/  ISETP.GE.U32.AND P0, PT, R25, 0x7, PT ;  /* 0x000000071900780c */ /* 0x000fe40003f06070 */
[----:B------:R-:W-:-:S11]  /*3bd0*/  MOV R0, RZ ;  /* 0x000000ff00007202 */ /* 0x000fd60000000f00 */
[----:B------:R-:W-:Y:S05]  /*3be0*/  @!P0 BRA `(.L_x_86) ;  /* 0x0000000000388947 */ /* 0x000fea0003800000 */
[----:B------:R-:W-:Y:S01]  /*3bf0*/  HFMA2 R0, -RZ, RZ, 0, 0 ;  /* 0x00000000ff007431 */ /* 0x000fe200000001ff */
[----:B------:R-:W-:Y:S06]  /*3c00*/  BSSY.RECONVERGENT B0, `(.L_x_87) ;  /* 0x000000b000007945 */ /* 0x000fec0003800200 */
.L_x_88:
[C---:B0-----:R-:W-:Y:S02]  /*3c10*/  IMAD R3, R0.reuse, 0xc, R27 ;  /* 0x0000000c00037824 */ /* 0x041fe400078e021b */
[----:B------:R-:W-:-:S03]  /*3c20*/  VIADD R0, R0, 0x8 ;  /* 0x0000000800007836 */ /* 0x000fc60000000000 */
[----:B------:R0:W-:Y:S02]  /*3c30*/  STL.128 [R3], RZ ;  /* 0x000000ff03007387 */ /* 0x0001e40000100c00 */
[----:B------:R-:W-:Y:S02]  /*3c40*/  ISETP.NE.AND P0, PT, R0, R29, PT ;  /* 0x0000001d0000720c */ /* 0x000fe40003f05270 */
[----:B------:R0:W-:Y:S04]  /*3c50*/  STL.128 [R3+0x10], RZ ;  /* 0x000010ff03007387 */ /* 0x0001e80000100c00 */
[----:B------:R0:W-:Y:S04]  /*3c60*/  STL.128 [R3+0x20], RZ ;  /* 0x000020ff03007387 */ /* 0x0001e80000100c00 */
[----:B------:R0:W-:Y:S04]  /*3c70*/  STL.128 [R3+0x30], RZ ;  /* 0x000030ff03007387 */ /* 0x0001e80000100c00 */
[----:B------:R0:W-:Y:S04]  /*3c80*/  STL.128 [R3+0x40], RZ ;  /* 0x000040ff03007387 */ /* 0x0001e80000100c00 */
[----:B------:R0:W-:Y:S01]  /*3c90*/  STL.128 [R3+0x50], RZ ;  /* 0x000050ff03007387 */ /* 0x0001e20000100c00 */
[----:B------:R-:W-:Y:S05]  /*3ca0*/  @P0 BRA `(.L_x_88) ;  /* 0xfffffffc00d80947 */ /* 0x000fea000383ffff */
[----:B------:R-:W-:Y:S05]  /*3cb0*/  BSYNC.RECONVERGENT B0 ;  /* 0x0000000000007941 */ /* 0x000fea0003800200 */
.L_x_87:
[----:B------:R-:W-:-:S07]  /*3cc0*/  MOV R0, R29 ;  /* 0x0000001d00007202 */ /* 0x000fce0000000f00 */
.L_x_86:
[----:B------:R-:W-:-:S13]  /*3cd0*/  ISETP.NE.AND P0, PT, R28, RZ, PT ;  /* 0x000000ff1c00720c */ /* 0x000fda0003f05270 */
[----:B------:R-:W-:Y:S05]  /*3ce0*/  @!P0 BRA `(.L_x_89) ;  /* 0x00000000005c8947 */ /* 0x000fea0003800000 */
[----:B0-----:R-:W-:Y:S02]  /*3cf0*/  IADD3 R3, PT, PT, R28, -0x1, RZ ;  /* 0xffffffff1c037810 */ /* 0x001fe40007ffe0ff */
[----:B------:R-:W-:Y:S02]  /*3d00*/  ISETP.NE.AND P1, PT, R30, RZ, PT ;  /* 0x000000ff1e00720c */ /* 0x000fe40003f25270 */
[----:B------:R-:W-:-:S13]  /*3d10*/  ISETP.GE.U32.AND P0, PT, R3, 0x3, PT ;  /* 0x000000030300780c */ /* 0x000fda0003f06070 */
[----:B------:R-:W-:Y:S05]  /*3d20*/  @!P0 BRA `(.L_x_90) ;  /* 0x0000000000208947 */ /* 0x000fea0003800000 */
[C---:B------:R-:W-:Y:S02]  /*3d30*/  IMAD R3, R0.reuse, 0xc, R27 ;  /* 0x0000000c00037824 */ /* 0x040fe400078e021b */
[----:B------:R-:W-:-:S03]  /*3d40*/  VIADD R0, R0, 0x4 ;  /* 0x0000000400007836 */ /* 0x000fc60000000000 */
[----:B------:R0:W-:Y:S04]  /*3d50*/  STL.64 [R3], RZ ;  /* 0x000000ff03007387 */ /* 0x0001e80000100a00 */
[----:B------:R0:W-:Y:S04]  /*3d60*/  STL.64 [R3+0x8], RZ ;  /* 0x000008ff03007387 */ /* 0x0001e80000100a00 */
[----:B------:R0:W-:Y:S04]  /*3d70*/  STL.64 [R3+0x10], RZ ;  /* 0x000010ff03007387 */ /* 0x0001e80000100a00 */
[----:B------:R0:W-:Y:S04]  /*3d80*/  STL.64 [R3+0x18], RZ ;  /* 0x000018ff03007387 */ /* 0x0001e80000100a00 */
[----:B------:R0:W-:Y:S04]  /*3d90*/  STL.64 [R3+0x20], RZ ;  /* 0x000020ff03007387 */ /* 0x0001e80000100a00 */
[----:B------:R0:W-:Y:S02]  /*3da0*/  STL.64 [R3+0x28], RZ ;  /* 0x000028ff03007387 */ /* 0x0001e40000100a00 */
.L_x_90:
[----:B------:R-:W-:Y:S05]  /*3db0*/  @!P1 BRA `(.L_x_89) ;  /* 0x0000000000289947 */ /* 0x000fea0003800000 */
[----:B------:R-:W-:Y:S02]  /*3dc0*/  ISETP.NE.AND P1, PT, R30, 0x1, PT ;  /* 0x000000011e00780c */ /* 0x000fe40003f25270 */
[----:B------:R-:W-:-:S11]  /*3dd0*/  ISETP.NE.AND P0, PT, R26, RZ, PT ;  /* 0x000000ff1a00720c */ /* 0x000fd60003f05270 */
[C---:B0-----:R-:W-:Y:S01]  /*3de0*/  @P1 IMAD R3, R0.reuse, 0xc, R27 ;  /* 0x0000000c00031824 */ /* 0x041fe200078e021b */
[----:B------:R-:W-:-:S04]  /*3df0*/  @P1 IADD3 R0, PT, PT, R0, 0x2, RZ ;  /* 0x0000000200001810 */ /* 0x000fc80007ffe0ff */
[----:B------:R1:W-:Y:S01]  /*3e00*/  @P1 STL.64 [R3], RZ ;  /* 0x000000ff03001387 */ /* 0x0003e20000100a00 */
[----:B------:R-:W-:-:S03]  /*3e10*/  @P0 IMAD R0, R0, 0xc, R27 ;  /* 0x0000000c00000824 */ /* 0x000fc600078e021b */
[----:B------:R1:W-:Y:S04]  /*3e20*/  @P1 STL.64 [R3+0x8], RZ ;  /* 0x000008ff03001387 */ /* 0x0003e80000100a00 */
[----:B------:R1:W-:Y:S04]  /*3e30*/  @P1 STL.64 [R3+0x10], RZ ;  /* 0x000010ff03001387 */ /* 0x0003e80000100a00 */
[----:B------:R1:W-:Y:S04]  /*3e40*/  @P0 STL.64 [R0], RZ ;  /* 0x000000ff00000387 */ /* 0x0003e80000100a00 */
[----:B------:R1:W-:Y:S02]  /*3e50*/  @P0 STL [R0+0x8], RZ ;  /* 0x000008ff00000387 */ /* 0x0003e40000100800 */
.L_x_89:
[----:B01----:R-:W-:Y:S01]  /*3e60*/  HFMA2 R3, -RZ, RZ, 0, 0 ;  /* 0x00000000ff037431 */ /* 0x003fe200000001ff */
[----:B------:R-:W-:Y:S01]  /*3e70*/  BSSY.RECONVERGENT B3, `(.L_x_91) ;  /* 0x00002e8000037945 */ /* 0x000fe20003800200 */
[----:B------:R-:W-:-:S07]  /*3e80*/  PRMT R4, RZ, 0x7610, R4 ;  /* 0x00007610ff047816 */ /* 0x000fce0000000004 */
.L_x_162:
[----:B01----:R-:W0:Y:S01]  /*3e90*/  LDC R7, c[0x0][0x3ac] ;  /* 0x0000eb00ff077b82 */ /* 0x003e220000000800 */
[----:B------:R-:W-:Y:S01]  /*3ea0*/  VIADD R0, R3, 0x1 ;  /* 0x0000000103007836 */ /* 0x000fe20000000000 */
[----:B------:R-:W-:Y:S01]  /*3eb0*/  BSSY.RECONVERGENT B2, `(.L_x_92) ;  /* 0x00002e1000027945 */ /* 0x000fe20003800200 */
[----:B------:R-:W-:-:S03]  /*3ec0*/  MOV R6, R3 ;  /* 0x0000000300067202 */ /* 0x000fc60000000f00 */
[----:B------:R-:W-:Y:S02]  /*3ed0*/  MOV R3, R0 ;  /* 0x0000000000037202 */ /* 0x000fe40000000f00 */
[CC--:B0-----:R-:W-:Y:S02]  /*3ee0*/  ISETP.GE.AND P0, PT, R0.reuse, R7.reuse, PT ;  /* 0x000000070000720c */ /* 0x0c1fe40003f06270 */
[----:B------:R-:W-:-:S11]  /*3ef0*/  ISETP.NE.AND P2, PT, R0, R7, PT ;  /* 0x000000070000720c */ /* 0x000fd60003f45270 */
[----:B-----5:R-:W-:Y:S05]  /*3f00*/  @P0 BRA `(.L_x_93) ;  /* 0x0000002c006c0947 */ /* 0x020fea0003800000 */
[----:B------:R-:W-:-:S05]  /*3f10*/  IMAD R5, R6, 0xc, R1 ;  /* 0x0000000c06057824 */ /* 0x000fca00078e0201 */
[----:B------:R0:W5:Y:S04]  /*3f20*/  LDL R9, [R5] ;  /* 0x0000000005097983 */ /* 0x0001680000100800 */
[----:B------:R0:W5:Y:S04]  /*3f30*/  LDL R10, [R5+0x4] ;  /* 0x00000400050a7983 */ /* 0x0001680000100800 */
[----:B------:R0:W5:Y:S01]  /*3f40*/  LDL R11, [R5+0x8] ;  /* 0x00000800050b7983 */ /* 0x0001620000100800 */
[----:B------:R-:W-:Y:S01]  /*3f50*/  IADD3 R0, PT, PT, -R6, -0x2, R7 ;  /* 0xfffffffe06007810 */ /* 0x000fe20007ffe107 */
[----:B------:R-:W-:Y:S01]  /*3f60*/  BSSY.RECONVERGENT B4, `(.L_x_94) ;  /* 0x000019a000047945 */ /* 0x000fe20003800200 */
[----:B------:R-:W-:Y:S01]  /*3f70*/  IMAD.IADD R12, R25, 0x1, -R6 ;  /* 0x00000001190c7824 */ /* 0x000fe200078e0a06 */
[----:B------:R-:W-:-:S02]  /*3f80*/  MOV R8, R3 ;  /* 0x0000000300087202 */ /* 0x000fc40000000f00 */
[----:B------:R-:W-:-:S13]  /*3f90*/  ISETP.GE.U32.AND P0, PT, R0, 0x3, PT ;  /* 0x000000030000780c */ /* 0x000fda0003f06070 */
[----:B0-----:R-:W-:Y:S05]  /*3fa0*/  @!P0 BRA `(.L_x_95) ;  /* 0x0000001800548947 */ /* 0x001fea0003800000 */
[----:B------:R-:W-:Y:S02]  /*3fb0*/  HFMA2 R13, -RZ, RZ, 0, 0 ;  /* 0x00000000ff0d7431 */ /* 0x000fe400000001ff */
[----:B------:R-:W-:-:S07]  /*3fc0*/  IMAD.MOV.U32 R8, RZ, RZ, R3 ;  /* 0x000000ffff087224 */ /* 0x000fce00078e0003 */
.L_x_132:
[----:B------:R-:W-:-:S05]  /*3fd0*/  IMAD R14, R8, 0xc, R1 ;  /* 0x0000000c080e7824 */ /* 0x000fca00078e0201 */
[----:B------:R-:W2:Y:S04]  /*3fe0*/  LDL R7, [R14+0x4] ;  /* 0x000004000e077983 */ /* 0x000ea80000100800 */
[----:B0-----:R-:W3:Y:S04]  /*3ff0*/  LDL R0, [R14] ;  /* 0x000000000e007983 */ /* 0x001ee80000100800 */
[----:B------:R-:W4:Y:S01]  /*4000*/  LDL R16, [R14+0x8] ;  /* 0x000008000e107983 */ /* 0x000f220000100800 */
[----:B------:R-:W-:Y:S01]  /*4010*/  BSSY.RECONVERGENT B0, `(.L_x_96) ;  /* 0x0000014000007945 */ /* 0x000fe20003800200 */
[----:B--2--5:R-:W-:Y:S01]  /*4020*/  FADD R22, -R10, R7 ;  /* 0x000000070a167221 */ /* 0x024fe20000000100 */
[----:B---3--:R-:W-:-:S03]  /*4030*/  FADD R15, -R9, R0 ;  /* 0x00000000090f7221 */ /* 0x008fc60000000100 */
[----:B------:R-:W-:Y:S01]  /*4040*/  FMUL R0, R22, R22 ;  /* 0x0000001616007220 */ /* 0x000fe20000400000 */
[----:B----4-:R-:W-:-:S03]  /*4050*/  FADD R16, -R11, R16 ;  /* 0x000000100b107221 */ /* 0x010fc60000000100 */
[----:B------:R-:W-:-:S04]  /*4060*/  FFMA R7, R15, R15, R0 ;  /* 0x0000000f0f077223 */ /* 0x000fc80000000000 */
[----:B------:R-:W-:-:S04]  /*4070*/  FFMA R18, R16, R16, R7 ;  /* 0x0000001010127223 */ /* 0x000fc80000000007 */
[----:B------:R0:W1:Y:S01]  /*4080*/  MUFU.RSQ R7, R18 ;  /* 0x0000001200077308 */ /* 0x0000620000001400 */
[----:B------:R-:W-:-:S04]  /*4090*/  IADD3 R0, PT, PT, R18, -0xd000000, RZ ;  /* 0xf300000012007810 */ /* 0x000fc80007ffe0ff */
[----:B------:R-:W-:-:S13]  /*40a0*/  ISETP.GT.U32.AND P0, PT, R0, 0x727fffff, PT ;  /* 0x727fffff0000780c */ /* 0x000fda0003f04070 */
[----:B01----:R-:W-:Y:S05]  /*40b0*/  @!P0 BRA `(.L_x_97) ;  /* 0x0000000000148947 */ /* 0x003fea0003800000 */
[----:B------:R-:W-:Y:S02]  /*40c0*/  MOV R6, R18 ;  /* 0x0000001200067202 */ /* 0x000fe40000000f00 */
[----:B------:R-:W-:-:S07]  /*40d0*/  MOV R34, 0x40f0 ;  /* 0x000040f000227802 */ /* 0x000fce0000000f00 */
[----:B------:R-:W-:Y:S05]  /*40e0*/  CALL.REL.NOINC `($__internal_1_$__cuda_sm20_sqrt_rn_f32_slowpath) ;  /* 0x0000009800947944 */ /* 0x000fea0003c00000 */
[----:B------:R-:W-:Y:S01]  /*40f0*/  IMAD.MOV.U32 R17, RZ, RZ, R6 ;  /* 0x000000ffff117224 */ /* 0x000fe200078e0006 */
[----:B------:R-:W-:Y:S06]  /*4100*/  BRA `(.L_x_98) ;  /* 0x0000000000107947 */ /* 0x000fec0003800000 */
.L_x_97:
[----:B------:R-:W-:Y:S01]  /*4110*/  FMUL.FTZ R17, R18, R7 ;  /* 0x0000000712117220 */ /* 0x000fe20000410000 */
[----:B------:R-:W-:-:S03]  /*4120*/  FMUL.FTZ R6, R7, 0.5 ;  /* 0x3f00000007067820 */ /* 0x000fc60000410000 */
[----:B------:R-:W-:-:S04]  /*4130*/  FFMA R0, -R17, R17, R18 ;  /* 0x0000001111007223 */ /* 0x000fc80000000112 */
[----:B------:R-:W-:-:S07]  /*4140*/  FFMA R17, R0, R6, R17 ;  /* 0x0000000600117223 */ /* 0x000fce0000000011 */
.L_x_98:
[----:B------:R-:W-:Y:S05]  /*4150*/  BSYNC.RECONVERGENT B0 ;  /* 0x0000000000007941 */ /* 0x000fea0003800200 */
.L_x_96:
[----:B------:R-:W-:Y:S01]  /*4160*/  FSETP.GEU.AND P0, PT, R17, 1, PT ;  /* 0x3f8000001100780b */ /* 0x000fe20003f0e000 */
[----:B------:R-:W0:Y:S01]  /*4170*/  MUFU.RCP R20, R17 ;  /* 0x0000001100147308 */ /* 0x000e220000001000 */
[----:B------:R-:W-:Y:S11]  /*4180*/  BSSY.RECONVERGENT B5, `(.L_x_99) ;  /* 0x0000016000057945 */ /* 0x000ff60003800200 */
[----:B------:R-:W1:Y:S01]  /*4190*/  @P0 F2F.F64.F32 R6, R17 ;  /* 0x0000001100060310 */ /* 0x000e620000201800 */
[----:B------:R-:W-:Y:S01]  /*41a0*/  @P0 MOV R18, 0x147ae148 ;  /* 0x147ae14800120802 */ /* 0x000fe20000000f00 */
[----:B------:R-:W-:Y:S01]  /*41b0*/  @P0 IMAD.MOV.U32 R0, RZ, RZ, 0x3dcccccd ;  /* 0x3dcccccdff000424 */ /* 0x000fe200078e00ff */
[----:B------:R-:W-:-:S02]  /*41c0*/  @P0 MOV R19, 0x3ff147ae ;  /* 0x3ff147ae00130802 */ /* 0x000fc40000000f00 */
[----:B------:R-:W-:-:S04]  /*41d0*/  @P0 FSETP.GEU.AND P3, PT, R17, 3, PT ;  /* 0x404000001100080b */ /* 0x000fc80003f6e000 */
[----:B------:R-:W-:Y:S01]  /*41e0*/  @P0 FSEL R0, R0, 5, !P3 ;  /* 0x40a0000000000808 */ /* 0x000fe20005800000 */
[----:B-1----:R-:W-:Y:S01]  /*41f0*/  @P0 DSETP.GEU.AND P1, PT, R6, R18, PT ;  /* 0x000000120600022a */ /* 0x002fe20003f2e000 */
[----:B------:R-:W-:Y:S01]  /*4200*/  MOV R19, 0xc2480000 ;  /* 0xc248000000137802 */ /* 0x000fe20000000f00 */
[----:B0-----:R-:W-:-:S04]  /*4210*/  FFMA R7, R20, -R17, 1 ;  /* 0x3f80000014077423 */ /* 0x001fc80000000811 */
[----:B------:R-:W-:Y:S01]  /*4220*/  @P0 FSEL R19, R0, 10, P1 ;  /* 0x4120000000130808 */ /* 0x000fe20000800000 */
[----:B------:R-:W-:-:S04]  /*4230*/  FFMA R7, R20, R7, R20 ;  /* 0x0000000714077223 */ /* 0x000fc80000000014 */
[----:B------:R-:W-:-:S04]  /*4240*/  FMUL R6, R15, R19 ;  /* 0x000000130f067220 */ /* 0x000fc80000400000 */
[----:B------:R-:W0:Y:S01]  /*4250*/  FCHK P0, R6, R17 ;  /* 0x0000001106007302 */ /* 0x000e220000000000 */
[----:B------:R-:W-:-:S04]  /*4260*/  FFMA R0, R6, R7, RZ ;  /* 0x0000000706007223 */ /* 0x000fc800000000ff */
[----:B------:R-:W-:-:S04]  /*4270*/  FFMA R15, R0, -R17, R6 ;  /* 0x80000011000f7223 */ /* 0x000fc80000000006 */
[----:B------:R-:W-:Y:S01]  /*4280*/  FFMA R0, R7, R15, R0 ;  /* 0x0000000f07007223 */ /* 0x000fe20000000000 */
[----:B0-----:R-:W-:Y:S06]  /*4290*/  @!P0 BRA `(.L_x_100) ;  /* 0x0000000000108947 */ /* 0x001fec0003800000 */
[----:B------:R-:W-:Y:S02]  /*42a0*/  MOV R7, R17 ;  /* 0x0000001100077202 */ /* 0x000fe40000000f00 */
[----:B------:R-:W-:-:S07]  /*42b0*/  MOV R20, 0x42d0 ;  /* 0x000042d000147802 */ /* 0x000fce0000000f00 */
[----:B------:R-:W-:Y:S05]  /*42c0*/  CALL.REL.NOINC `($__internal_2_$__cuda_sm3x_div_rn_noftz_f32_slowpath) ;  /* 0x0000009800787944 */ /* 0x000fea0003c00000 */
[----:B------:R-:W-:-:S07]  /*42d0*/  IMAD.MOV.U32 R0, RZ, RZ, R31 ;  /* 0x000000ffff007224 */ /* 0x000fce00078e001f */
.L_x_100:
[----:B------:R-:W-:Y:S05]  /*42e0*/  BSYNC.RECONVERGENT B5 ;  /* 0x0000000000057941 */ /* 0x000fea0003800200 */
.L_x_99:
[----:B------:R-:W2:Y:S01]  /*42f0*/  LDL R7, [R5+0x90] ;  /* 0x0000900005077983 */ /* 0x000ea20000100800 */
[----:B------:R-:W-:Y:S01]  /*4300*/  IMAD R15, R8, 0xc, R1 ;  /* 0x0000000c080f7824 */ /* 0x000fe200078e0201 */
[----:B------:R-:W0:Y:S01]  /*4310*/  MUFU.RCP R20, R17 ;  /* 0x0000001100147308 */ /* 0x000e220000001000 */
[----:B--2---:R-:W-:-:S05]  /*4320*/  FADD R6, R7, R0 ;  /* 0x0000000007067221 */ /* 0x004fca0000000000 */
[----:B------:R1:W-:Y:S04]  /*4330*/  STL [R5+0x90], R6 ;  /* 0x0000900605007387 */ /* 0x0003e80000100800 */
[----:B------:R-:W2:Y:S01]  /*4340*/  LDL R7, [R15+0x90] ;  /* 0x000090000f077983 */ /* 0x000ea20000100800 */
[----:B------:R-:W-:Y:S01]  /*4350*/  FMUL R22, R22, R19 ;  /* 0x0000001316167220 */ /* 0x000fe20000400000 */
[----:B------:R-:W-:Y:S03]  /*4360*/  BSSY.RECONVERGENT B5, `(.L_x_101) ;  /* 0x000000f000057945 */ /* 0x000fe60003800200 */
[----:B------:R-:W3:Y:S01]  /*4370*/  FCHK P0, R22, R17 ;  /* 0x0000001116007302 */ /* 0x000ee20000000000 */
[----:B--2---:R-:W-:Y:S01]  /*4380*/  FADD R18, R7, -R0 ;  /* 0x8000000007127221 */ /* 0x004fe20000000000 */
[----:B0-----:R-:W-:-:S04]  /*4390*/  FFMA R7, R20, -R17, 1 ;  /* 0x3f80000014077423 */ /* 0x001fc80000000811 */
[----:B------:R1:W-:Y:S01]  /*43a0*/  STL [R15+0x90], R18 ;  /* 0x000090120f007387 */ /* 0x0003e20000100800 */
[----:B------:R-:W-:-:S04]  /*43b0*/  FFMA R0, R20, R7, R20 ;  /* 0x0000000714007223 */ /* 0x000fc80000000014 */
[----:B------:R-:W-:-:S04]  /*43c0*/  FFMA R7, R0, R22, RZ ;  /* 0x0000001600077223 */ /* 0x000fc800000000ff */
[----:B------:R-:W-:-:S04]  /*43d0*/  FFMA R20, R7, -R17, R22 ;  /* 0x8000001107147223 */ /* 0x000fc80000000016 */
[----:B------:R-:W-:Y:S01]  /*43e0*/  FFMA R0, R0, R20, R7 ;  /* 0x0000001400007223 */ /* 0x000fe20000000007 */
[----:B-1-3--:R-:W-:Y:S06]  /*43f0*/  @!P0 BRA `(.L_x_102) ;  /* 0x0000000000148947 */ /* 0x00afec0003800000 */
[----:B------:R-:W-:Y:S02]  /*4400*/  MOV R6, R22 ;  /* 0x0000001600067202 */ /* 0x000fe40000000f00 */
[----:B------:R-:W-:Y:S02]  /*4410*/  MOV R7, R17 ;  /* 0x0000001100077202 */ /* 0x000fe40000000f00 */
[----:B------:R-:W-:-:S07]  /*4420*/  MOV R20, 0x4440 ;  /* 0x0000444000147802 */ /* 0x000fce0000000f00 */
[----:B------:R-:W-:Y:S05]  /*4430*/  CALL.REL.NOINC `($__internal_2_$__cuda_sm3x_div_rn_noftz_f32_slowpath) ;  /* 0x00000098001c7944 */ /* 0x000fea0003c00000 */
[----:B------:R-:W-:-:S07]  /*4440*/  IMAD.MOV.U32 R0, RZ, RZ, R31 ;  /* 0x000000ffff007224 */ /* 0x000fce00078e001f */
.L_x_102:
[----:B------:R-:W-:Y:S05]  /*4450*/  BSYNC.RECONVERGENT B5 ;  /* 0x0000000000057941 */ /* 0x000fea0003800200 */
.L_x_101:
[----:B------:R-:W2:Y:S01]  /*4460*/  LDL R7, [R5+0x94] ;  /* 0x0000940005077983 */ /* 0x000ea20000100800 */
        /* <DEDUP_REMOVED lines=20> */
.L_x_104:
[----:B------:R-:W-:Y:S05]  /*45b0*/  BSYNC.RECONVERGENT B5 ;  /* 0x0000000000057941 */ /* 0x000fea0003800200 */
.L_x_103:
[----:B------:R-:W2:Y:S02]  /*45c0*/  LDL R7, [R5+0x98] ;  /* 0x0000980005077983 */ /* 0x000ea40000100800 */
[----:B--2---:R-:W-:-:S05]  /*45d0*/  FADD R6, R7, R0 ;  /* 0x0000000007067221 */ /* 0x004fca0000000000 */
[----:B------:R0:W-:Y:S04]  /*45e0*/  STL [R5+0x98], R6 ;  /* 0x0000980605007387 */ /* 0x0001e80000100800 */
[----:B------:R-:W2:Y:S02]  /*45f0*/  LDL R7, [R15+0x98] ;  /* 0x000098000f077983 */ /* 0x000ea40000100800 */
[----:B--2---:R-:W-:-:S05]  /*4600*/  FADD R0, R7, -R0 ;  /* 0x8000000007007221 */ /* 0x004fca0000000000 */
[----:B------:R1:W-:Y:S04]  /*4610*/  STL [R15+0x98], R0 ;  /* 0x000098000f007387 */ /* 0x0003e80000100800 */
[----:B------:R-:W2:Y:S04]  /*4620*/  LDL R7, [R14+0x10] ;  /* 0x000010000e077983 */ /* 0x000ea80000100800 */
[----:B------:R-:W3:Y:S04]  /*4630*/  LDL R16, [R14+0xc] ;  /* 0x00000c000e107983 */ /* 0x000ee80000100800 */
[----:B------:R-:W4:Y:S01]  /*4640*/  LDL R18, [R14+0x14] ;  /* 0x000014000e127983 */ /* 0x000f220000100800 */
[----:B------:R-:W-:Y:S01]  /*4650*/  BSSY.RECONVERGENT B0, `(.L_x_105) ;  /* 0x0000014000007945 */ /* 0x000fe20003800200 */
[----:B--2---:R-:W-:Y:S01]  /*4660*/  FADD R36, -R10, R7 ;  /* 0x000000070a247221 */ /* 0x004fe20000000100 */
[----:B---3--:R-:W-:-:S03]  /*4670*/  FADD R22, -R9, R16 ;  /* 0x0000001009167221 */ /* 0x008fc60000000100 */
[----:B------:R-:W-:Y:S01]  /*4680*/  FMUL R7, R36, R36 ;  /* 0x0000002424077220 */ /* 0x000fe20000400000 */
[----:B----4-:R-:W-:-:S03]  /*4690*/  FADD R16, -R11, R18 ;  /* 0x000000120b107221 */ /* 0x010fc60000000100 */
[----:B------:R-:W-:-:S04]  /*46a0*/  FFMA R7, R22, R22, R7 ;  /* 0x0000001616077223 */ /* 0x000fc80000000007 */
[----:B------:R-:W-:-:S04]  /*46b0*/  FFMA R18, R16, R16, R7 ;  /* 0x0000001010127223 */ /* 0x000fc80000000007 */
[----:B------:R1:W2:Y:S01]  /*46c0*/  MUFU.RSQ R7, R18 ;  /* 0x0000001200077308 */ /* 0x0002a20000001400 */
[----:B0-----:R-:W-:-:S04]  /*46d0*/  IADD3 R6, PT, PT, R18, -0xd000000, RZ ;  /* 0xf300000012067810 */ /* 0x001fc80007ffe0ff */
[----:B------:R-:W-:-:S13]  /*46e0*/  ISETP.GT.U32.AND P0, PT, R6, 0x727fffff, PT ;  /* 0x727fffff0600780c */ /* 0x000fda0003f04070 */
[----:B-12---:R-:W-:Y:S05]  /*46f0*/  @!P0 BRA `(.L_x_106) ;  /* 0x0000000000148947 */ /* 0x006fea0003800000 */
[----:B------:R-:W-:Y:S02]  /*4700*/  MOV R6, R18 ;  /* 0x0000001200067202 */ /* 0x000fe40000000f00 */
[----:B------:R-:W-:-:S07]  /*4710*/  MOV R34, 0x4730 ;  /* 0x0000473000227802 */ /* 0x000fce0000000f00 */
[----:B------:R-:W-:Y:S05]  /*4720*/  CALL.REL.NOINC `($__internal_1_$__cuda_sm20_sqrt_rn_f32_slowpath) ;  /* 0x0000009400047944 */ /* 0x000fea0003c00000 */
[----:B------:R-:W-:Y:S01]  /*4730*/  IMAD.MOV.U32 R17, RZ, RZ, R6 ;  /* 0x000000ffff117224 */ /* 0x000fe200078e0006 */
[----:B------:R-:W-:Y:S06]  /*4740*/  BRA `(.L_x_107) ;  /* 0x0000000000107947 */ /* 0x000fec0003800000 */
.L_x_106:
[----:B------:R-:W-:Y:S01]  /*4750*/  FMUL.FTZ R17, R18, R7 ;  /* 0x0000000712117220 */ /* 0x000fe20000410000 */
[----:B------:R-:W-:-:S03]  /*4760*/  FMUL.FTZ R6, R7, 0.5 ;  /* 0x3f00000007067820 */ /* 0x000fc60000410000 */
[----:B------:R-:W-:-:S04]  /*4770*/  FFMA R0, -R17, R17, R18 ;  /* 0x0000001111007223 */ /* 0x000fc80000000112 */
[----:B------:R-:W-:-:S07]  /*4780*/  FFMA R17, R0, R6, R17 ;  /* 0x0000000600117223 */ /* 0x000fce0000000011 */
.L_x_107:
[----:B------:R-:W-:Y:S05]  /*4790*/  BSYNC.RECONVERGENT B0 ;  /* 0x0000000000007941 */ /* 0x000fea0003800200 */
.L_x_105:
        /* <DEDUP_REMOVED lines=24> */
.L_x_109:
[----:B------:R-:W-:Y:S05]  /*4920*/  BSYNC.RECONVERGENT B5 ;  /* 0x0000000000057941 */ /* 0x000fea0003800200 */
.L_x_108:
        /* <DEDUP_REMOVED lines=21> */
.L_x_111:
[----:B------:R-:W-:Y:S05]  /*4a80*/  BSYNC.RECONVERGENT B5 ;  /* 0x0000000000057941 */ /* 0x000fea0003800200 */
.L_x_110:
        /* <DEDUP_REMOVED lines=21> */
.L_x_113:
[----:B------:R-:W-:Y:S05]  /*4be0*/  BSYNC.RECONVERGENT B5 ;  /* 0x0000000000057941 */ /* 0x000fea0003800200 */
.L_x_112:
        /* <DEDUP_REMOVED lines=25> */
.L_x_115:
[----:B------:R-:W-:Y:S01]  /*4d80*/  FMUL.FTZ R17, R18, R7 ;  /* 0x0000000712117220 */ /* 0x000fe20000410000 */
[----:B------:R-:W-:-:S03]  /*4d90*/  FMUL.FTZ R6, R7, 0.5 ;  /* 0x3f00000007067820 */ /* 0x000fc60000410000 */
[----:B------:R-:W-:-:S04]  /*4da0*/  FFMA R0, -R17, R17, R18 ;  /* 0x0000001111007223 */ /* 0x000fc80000000112 */
[----:B------:R-:W-:-:S07]  /*4db0*/  FFMA R17, R0, R6, R17 ;  /* 0x0000000600117223 */ /* 0x000fce0000000011 */
.L_x_116:
[----:B------:R-:W-:Y:S05]  /*4dc0*/  BSYNC.RECONVERGENT B0 ;  /* 0x0000000000007941 */ /* 0x000fea0003800200 */
.L_x_114:
        /* <DEDUP_REMOVED lines=24> */
.L_x_118:
[----:B------:R-:W-:Y:S05]  /*4f50*/  BSYNC.RECONVERGENT B5 ;  /* 0x0000000000057941 */ /* 0x000fea0003800200 */
.L_x_117:
        /* <DEDUP_REMOVED lines=21> */
.L_x_120:
[----:B------:R-:W-:Y:S05]  /*50b0*/  BSYNC.RECONVERGENT B5 ;  /* 0x0000000000057941 */ /* 0x000fea0003800200 */
.L_x_119:
        /* <DEDUP_REMOVED lines=21> */
.L_x_122:
[----:B------:R-:W-:Y:S05]  /*5210*/  BSYNC.RECONVERGENT B5 ;  /* 0x0000000000057941 */ /* 0x000fea0003800200 */
.L_x_121:
        /* <DEDUP_REMOVED lines=25> */
.L_x_124:
[----:B------:R-:W-:Y:S01]  /*53b0*/  FMUL.FTZ R17, R18, R7 ;  /* 0x0000000712117220 */ /* 0x000fe20000410000 */
[----:B------:R-:W-:-:S03]  /*53c0*/  FMUL.FTZ R6, R7, 0.5 ;  /* 0x3f00000007067820 */ /* 0x000fc60000410000 */
[----:B------:R-:W-:-:S04]  /*53d0*/  FFMA R0, -R17, R17, R18 ;  /* 0x0000001111007223 */ /* 0x000fc80000000112 */
[----:B------:R-:W-:-:S07]  /*53e0*/  FFMA R17, R0, R6, R17 ;  /* 0x0000000600117223 */ /* 0x000fce0000000011 */
.L_x_125:
[----:B------:R-:W-:Y:S05]  /*53f0*/  BSYNC.RECONVERGENT B0 ;  /* 0x0000000000007941 */ /* 0x000fea0003800200 */
.L_x_123:
        /* <DEDUP_REMOVED lines=24> */
.L_x_127:
[----:B------:R-:W-:Y:S05]  /*5580*/  BSYNC.RECONVERGENT B5 ;  /* 0x0000000000057941 */ /* 0x000fea0003800200 */
.L_x_126:
        /* <DEDUP_REMOVED lines=21> */
.L_x_129:
[----:B------:R-:W-:Y:S05]  /*56e0*/  BSYNC.RECONVERGENT B5 ;  /* 0x0000000000057941 */ /* 0x000fea0003800200 */
.L_x_128:
        /* <DEDUP_REMOVED lines=21> */
.L_x_131:
[----:B------:R-:W-:Y:S05]  /*5840*/  BSYNC.RECONVERGENT B5 ;  /* 0x0000000000057941 */ /* 0x000fea0003800200 */
.L_x_130:
[----:B------:R-:W2:Y:S02]  /*5850*/  LDL R7, [R5+0x98] ;  /* 0x0000980005077983 */ /* 0x000ea40000100800 */
[----:B--2---:R-:W-:-:S05]  /*5860*/  FADD R6, R7, R0 ;  /* 0x0000000007067221 */ /* 0x004fca0000000000 */
[----:B------:R0:W-:Y:S04]  /*5870*/  STL [R5+0x98], R6 ;  /* 0x0000980605007387 */ /* 0x0001e80000100800 */
[----:B------:R-:W2:Y:S01]  /*5880*/  LDL R7, [R15+0xbc] ;  /* 0x0000bc000f077983 */ /* 0x000ea20000100800 */
[----:B------:R-:W-:Y:S02]  /*5890*/  IADD3 R13, PT, PT, R13, 0x4, RZ ;  /* 0x000000040d0d7810 */ /* 0x000fe40007ffe0ff */
[----:B------:R-:W-:Y:S02]  /*58a0*/  LOP3.LUT R14, R12, 0xfffffffc, RZ, 0xc0, !PT ;  /* 0xfffffffc0c0e7812 */ /* 0x000fe400078ec0ff */
[----:B------:R-:W-:Y:S02]  /*58b0*/  IADD3 R8, PT, PT, R8, 0x4, RZ ;  /* 0x0000000408087810 */ /* 0x000fe40007ffe0ff */
[----:B------:R-:W-:Y:S01]  /*58c0*/  ISETP.NE.AND P0, PT, R13, R14, PT ;  /* 0x0000000e0d00720c */ /* 0x000fe20003f05270 */
[----:B--2---:R-:W-:-:S05]  /*58d0*/  FADD R0, R7, -R0 ;  /* 0x8000000007007221 */ /* 0x004fca0000000000 */
[----:B------:R0:W-:Y:S07]  /*58e0*/  STL [R15+0xbc], R0 ;  /* 0x0000bc000f007387 */ /* 0x0001ee0000100800 */
[----:B------:R-:W-:Y:S05]  /*58f0*/  @P0 BRA `(.L_x_132) ;  /* 0xffffffe400b40947 */ /* 0x000fea000383ffff */
.L_x_95:
[----:B------:R-:W-:Y:S05]  /*5900*/  BSYNC.RECONVERGENT B4 ;  /* 0x0000000000047941 */ /* 0x000fea0003800200 */
.L_x_94:
[----:B------:R-:W-:-:S13]  /*5910*/  LOP3.LUT P0, RZ, R12, 0x3, RZ, 0xc0, !PT ;  /* 0x000000030cff7812 */ /* 0x000fda000780c0ff */
[----:B------:R-:W-:Y:S05]  /*5920*/  @!P0 BRA `(.L_x_93) ;  /* 0x0000001000e48947 */ /* 0x000fea0003800000 */
[----:B------:R-:W1:Y:S01]  /*5930*/  LDCU.U16 UR4, c[0x0][0x3ac] ;  /* 0x00007580ff0477ac */ /* 0x000e620008000400 */
[----:B------:R-:W-:Y:S01]  /*5940*/  LOP3.LUT R12, R4, 0x3, RZ, 0x3c, !PT ;  /* 0x00000003040c7812 */ /* 0x000fe200078e3cff */
[----:B------:R-:W-:Y:S04]  /*5950*/  BSSY.RECONVERGENT B4, `(.L_x_133) ;  /* 0x00000ce000047945 */ /* 0x000fe80003800200 */
[----:B-1----:R-:W-:-:S05]  /*5960*/  VIADD R12, R12, UR4 ;  /* 0x000000040c0c7c36 */ /* 0x002fca0008000000 */
[----:B0-----:R-:W-:-:S04]  /*5970*/  LOP3.LUT R0, R12, 0x3, RZ, 0xc0, !PT ;  /* 0x000000030c007812 */ /* 0x001fc800078ec0ff */
[----:B------:R-:W-:-:S13]  /*5980*/  ISETP.NE.AND P0, PT, R0, 0x1, PT ;  /* 0x000000010000780c */ /* 0x000fda0003f05270 */
[----:B------:R-:W-:Y:S05]  /*5990*/  @!P0 BRA `(.L_x_134) ;  /* 0x0000000c00248947 */ /* 0x000fea0003800000 */
[----:B------:R-:W-:-:S05]  /*59a0*/  IMAD R14, R8, 0xc, R1 ;  /* 0x0000000c080e7824 */ /* 0x000fca00078e0201 */
[----:B------:R-:W2:Y:S04]  /*59b0*/  LDL R7, [R14+0x4] ;  /* 0x000004000e077983 */ /* 0x000ea80000100800 */
[----:B------:R-:W3:Y:S04]  /*59c0*/  LDL R0, [R14] ;  /* 0x000000000e007983 */ /* 0x000ee80000100800 */
        /* <DEDUP_REMOVED lines=17> */
.L_x_136:
[----:B------:R-:W-:Y:S01]  /*5ae0*/  FMUL.FTZ R19, R16, R7 ;  /* 0x0000000710137220 */ /* 0x000fe20000410000 */
[----:B------:R-:W-:-:S03]  /*5af0*/  FMUL.FTZ R6, R7, 0.5 ;  /* 0x3f00000007067820 */ /* 0x000fc60000410000 */
[----:B------:R-:W-:-:S04]  /*5b00*/  FFMA R0, -R19, R19, R16 ;  /* 0x0000001313007223 */ /* 0x000fc80000000110 */
[----:B------:R-:W-:-:S07]  /*5b10*/  FFMA R19, R0, R6, R19 ;  /* 0x0000000600137223 */ /* 0x000fce0000000013 */
.L_x_137:
[----:B------:R-:W-:Y:S05]  /*5b20*/  BSYNC.RECONVERGENT B0 ;  /* 0x0000000000007941 */ /* 0x000fea0003800200 */
.L_x_135:
        /* <DEDUP_REMOVED lines=24> */
.L_x_139:
[----:B------:R-:W-:Y:S05]  /*5cb0*/  BSYNC.RECONVERGENT B5 ;  /* 0x0000000000057941 */ /* 0x000fea0003800200 */
.L_x_138:
        /* <DEDUP_REMOVED lines=22> */
.L_x_141:
[----:B------:R-:W-:Y:S05]  /*5e20*/  BSYNC.RECONVERGENT B5 ;  /* 0x0000000000057941 */ /* 0x000fea0003800200 */
.L_x_140:
        /* <DEDUP_REMOVED lines=21> */
.L_x_143:
[----:B------:R-:W-:Y:S05]  /*5f80*/  BSYNC.RECONVERGENT B5 ;  /* 0x0000000000057941 */ /* 0x000fea0003800200 */
.L_x_142:
        /* <DEDUP_REMOVED lines=14> */
[----:B0-----:R-:W-:-:S04]  /*6070*/  FFMA R6, R22, R22, R7 ;  /* 0x0000001616067223 */ /* 0x001fc80000000007 */
[----:B------:R-:W-:-:S04]  /*6080*/  FFMA R16, R15, R15, R6 ;  /* 0x0000000f0f107223 */ /* 0x000fc80000000006 */
[----:B------:R1:W0:Y:S01]  /*6090*/  MUFU.RSQ R7, R16 ;  /* 0x0000001000077308 */ /* 0x0002220000001400 */
        /* <DEDUP_REMOVED lines=8> */
.L_x_145:
[----:B------:R-:W-:Y:S01]  /*6120*/  FMUL.FTZ R19, R16, R7 ;  /* 0x0000000710137220 */ /* 0x000fe20000410000 */
[----:B------:R-:W-:-:S03]  /*6130*/  FMUL.FTZ R6, R7, 0.5 ;  /* 0x3f00000007067820 */ /* 0x000fc60000410000 */
[----:B------:R-:W-:-:S04]  /*6140*/  FFMA R0, -R19, R19, R16 ;  /* 0x0000001313007223 */ /* 0x000fc80000000110 */
[----:B------:R-:W-:-:S07]  /*6150*/  FFMA R19, R0, R6, R19 ;  /* 0x0000000600137223 */ /* 0x000fce0000000013 */
.L_x_146:
[----:B------:R-:W-:Y:S05]  /*6160*/  BSYNC.RECONVERGENT B0 ;  /* 0x0000000000007941 */ /* 0x000fea0003800200 */
.L_x_144:
[----:B------:R-:W-:Y:S01]  /*6170*/  FSETP.GEU.AND P0, PT, R19, 1, PT ;  /* 0x3f8000001300780b */ /* 0x000fe20003f0e000 */
[----:B------:R-:W0:Y:S01]  /*6180*/  MUFU.RCP R18, R19 ;  /* 0x0000001300127308 */ /* 0x000e220000001000 */
[----:B------:R-:W-:Y:S01]  /*6190*/  MOV R14, 0xc2480000 ;  /* 0xc2480000000e7802 */ /* 0x000fe20000000f00 */
[----:B------:R-:W-:Y:S10]  /*61a0*/  BSSY.RECONVERGENT B5, `(.L_x_147) ;  /* 0x0000015000057945 */ /* 0x000ff40003800200 */
[----:B------:R-:W1:Y:S01]  /*61b0*/  @P0 F2F.F64.F32 R6, R19 ;  /* 0x0000001300060310 */ /* 0x000e620000201800 */
[----:B------:R-:W-:Y:S01]  /*61c0*/  @P0 MOV R16, 0x147ae148 ;  /* 0x147ae14800100802 */ /* 0x000fe20000000f00 */
[----:B------:R-:W-:Y:S01]  /*61d0*/  @P0 IMAD.MOV.U32 R0, RZ, RZ, 0x3dcccccd ;  /* 0x3dcccccdff000424 */ /* 0x000fe200078e00ff */
[----:B------:R-:W-:-:S02]  /*61e0*/  @P0 MOV R17, 0x3ff147ae ;  /* 0x3ff147ae00110802 */ /* 0x000fc40000000f00 */
[----:B------:R-:W-:-:S04]  /*61f0*/  @P0 FSETP.GEU.AND P3, PT, R19, 3, PT ;  /* 0x404000001300080b */ /* 0x000fc80003f6e000 */
[----:B------:R-:W-:Y:S01]  /*6200*/  @P0 FSEL R0, R0, 5, !P3 ;  /* 0x40a0000000000808 */ /* 0x000fe20005800000 */
[----:B-1----:R-:W-:Y:S01]  /*6210*/  @P0 DSETP.GEU.AND P1, PT, R6, R16, PT ;  /* 0x000000100600022a */ /* 0x002fe20003f2e000 */
[----:B0-----:R-:W-:-:S05]  /*6220*/  FFMA R7, R18, -R19, 1 ;  /* 0x3f80000012077423 */ /* 0x001fca0000000813 */
        /* <DEDUP_REMOVED lines=12> */
.L_x_148:
[----:B------:R-:W-:Y:S05]  /*62f0*/  BSYNC.RECONVERGENT B5 ;  /* 0x0000000000057941 */ /* 0x000fea0003800200 */
.L_x_147:
        /* <DEDUP_REMOVED lines=21> */
.L_x_150:
[----:B------:R-:W-:Y:S05]  /*6450*/  BSYNC.RECONVERGENT B5 ;  /* 0x0000000000057941 */ /* 0x000fea0003800200 */
.L_x_149:
        /* <DEDUP_REMOVED lines=21> */
.L_x_152:
[----:B------:R-:W-:Y:S05]  /*65b0*/  BSYNC.RECONVERGENT B5 ;  /* 0x0000000000057941 */ /* 0x000fea0003800200 */
.L_x_151:
[----:B------:R-:W2:Y:S02]  /*65c0*/  LDL R7, [R5+0x98] ;  /* 0x0000980005077983 */ /* 0x000ea40000100800 */
[----:B--2---:R-:W-:-:S05]  /*65d0*/  FADD R6, R7, R0 ;  /* 0x0000000007067221 */ /* 0x004fca0000000000 */
[----:B------:R0:W-:Y:S04]  /*65e0*/  STL [R5+0x98], R6 ;  /* 0x0000980605007387 */ /* 0x0001e80000100800 */
[----:B------:R-:W2:Y:S01]  /*65f0*/  LDL R7, [R13+0xa4] ;  /* 0x0000a4000d077983 */ /* 0x000ea20000100800 */
[----:B------:R-:W-:Y:S01]  /*6600*/  IADD3 R8, PT, PT, R8, 0x2, RZ ;  /* 0x0000000208087810 */ /* 0x000fe20007ffe0ff */
[----:B--2---:R-:W-:-:S05]  /*6610*/  FADD R0, R7, -R0 ;  /* 0x8000000007007221 */ /* 0x004fca0000000000 */
[----:B------:R0:W-:Y:S02]  /*6620*/  STL [R13+0xa4], R0 ;  /* 0x0000a4000d007387 */ /* 0x0001e40000100800 */
.L_x_134:
[----:B------:R-:W-:Y:S05]  /*6630*/  BSYNC.RECONVERGENT B4 ;  /* 0x0000000000047941 */ /* 0x000fea0003800200 */
.L_x_133:
[----:B------:R-:W-:-:S04]  /*6640*/  LOP3.LUT R12, R12, 0x1, RZ, 0xc0, !PT ;  /* 0x000000010c0c7812 */ /* 0x000fc800078ec0ff */
[----:B------:R-:W-:-:S13]  /*6650*/  ISETP.NE.U32.AND P0, PT, R12, 0x1, PT ;  /* 0x000000010c00780c */ /* 0x000fda0003f05070 */
[----:B------:R-:W-:Y:S05]  /*6660*/  @P0 BRA `(.L_x_93) ;  /* 0x0000000400940947 */ /* 0x000fea0003800000 */
[----:B0-----:R-:W-:-:S05]  /*6670*/  IMAD R0, R8, 0xc, R1 ;  /* 0x0000000c08007824 */ /* 0x001fca00078e0201 */
        /* <DEDUP_REMOVED lines=19> */
.L_x_154:
[----:B------:R-:W-:Y:S01]  /*67b0*/  FMUL.FTZ R9, R10, R7 ;  /* 0x000000070a097220 */ /* 0x000fe20000410000 */
[----:B------:R-:W-:-:S03]  /*67c0*/  FMUL.FTZ R6, R7, 0.5 ;  /* 0x3f00000007067820 */ /* 0x000fc60000410000 */
[----:B------:R-:W-:-:S04]  /*67d0*/  FFMA R0, -R9, R9, R10 ;  /* 0x0000000909007223 */ /* 0x000fc8000000010a */
[----:B------:R-:W-:-:S07]  /*67e0*/  FFMA R9, R0, R6, R9 ;  /* 0x0000000600097223 */ /* 0x000fce0000000009 */
.L_x_155:
[----:B------:R-:W-:Y:S05]  /*67f0*/  BSYNC.RECONVERGENT B0 ;  /* 0x0000000000007941 */ /* 0x000fea0003800200 */
.L_x_153:
[C---:B------:R-:W-:Y:S01]  /*6800*/  FSETP.GEU.AND P0, PT, R9.reuse, 1, PT ;  /* 0x3f8000000900780b */ /* 0x040fe20003f0e000 */
[----:B------:R-:W0:Y:S01]  /*6810*/  MUFU.RCP R12, R9 ;  /* 0x00000009000c7308 */ /* 0x000e220000001000 */
[----:B------:R-:W-:Y:S11]  /*6820*/  BSSY.RECONVERGENT B4, `(.L_x_156) ;  /* 0x0000016000047945 */ /* 0x000ff60003800200 */
[----:B------:R-:W1:Y:S01]  /*6830*/  @P0 F2F.F64.F32 R6, R9 ;  /* 0x0000000900060310 */ /* 0x000e620000201800 */
[----:B------:R-:W-:Y:S01]  /*6840*/  @P0 MOV R10, 0x147ae148 ;  /* 0x147ae148000a0802 */ /* 0x000fe20000000f00 */
[----:B------:R-:W-:Y:S01]  /*6850*/  @P0 IMAD.MOV.U32 R11, RZ, RZ, 0x3ff147ae ;  /* 0x3ff147aeff0b0424 */ /* 0x000fe200078e00ff */
[----:B------:R-:W-:-:S02]  /*6860*/  @P0 FSETP.GEU.AND P3, PT, R9, 3, PT ;  /* 0x404000000900080b */ /* 0x000fc40003f6e000 */
[----:B------:R-:W-:-:S04]  /*6870*/  @P0 MOV R0, 0x3dcccccd ;  /* 0x3dcccccd00000802 */ /* 0x000fc80000000f00 */
        /* <DEDUP_REMOVED lines=12> */
[----:B------:R-:W-:Y:S01]  /*6940*/  IMAD.MOV.U32 R7, RZ, RZ, R9 ;  /* 0x000000ffff077224 */ /* 0x000fe200078e0009 */
[----:B------:R-:W-:-:S07]  /*6950*/  MOV R20, 0x6970 ;  /* 0x0000697000147802 */ /* 0x000fce0000000f00 */
[----:B------:R-:W-:Y:S05]  /*6960*/  CALL.REL.NOINC `($__internal_2_$__cuda_sm3x_div_rn_noftz_f32_slowpath) ;  /* 0x0000007000d07944 */ /* 0x000fea0003c00000 */
[----:B------:R-:W-:-:S07]  /*6970*/  MOV R0, R31 ;  /* 0x0000001f00007202 */ /* 0x000fce0000000f00 */
.L_x_157:
[----:B------:R-:W-:Y:S05]  /*6980*/  BSYNC.RECONVERGENT B4 ;  /* 0x0000000000047941 */ /* 0x000fea0003800200 */
.L_x_156:
[----:B------:R-:W2:Y:S01]  /*6990*/  LDL R7, [R5+0x90] ;  /* 0x0000900005077983 */ /* 0x000ea20000100800 */
[----:B------:R-:W-:Y:S02]  /*69a0*/  IMAD R12, R8, 0xc, R1 ;  /* 0x0000000c080c7824 */ /* 0x000fe400078e0201 */
[----:B--2---:R-:W-:-:S05]  /*69b0*/  FADD R6, R7, R0 ;  /* 0x0000000007067221 */ /* 0x004fca0000000000 */
[----:B------:R0:W-:Y:S04]  /*69c0*/  STL [R5+0x90], R6 ;  /* 0x0000900605007387 */ /* 0x0001e80000100800 */
[----:B------:R-:W2:Y:S01]  /*69d0*/  LDL R7, [R12+0x90] ;  /* 0x000090000c077983 */ /* 0x000ea20000100800 */
[----:B------:R-:W1:Y:S01]  /*69e0*/  MUFU.RCP R8, R9 ;  /* 0x0000000900087308 */ /* 0x000e620000001000 */
[----:B------:R-:W-:Y:S01]  /*69f0*/  FMUL R15, R15, R10 ;  /* 0x0000000a0f0f7220 */ /* 0x000fe20000400000 */
[----:B------:R-:W-:Y:S06]  /*6a00*/  BSSY.RECONVERGENT B4, `(.L_x_158) ;  /* 0x000000f000047945 */ /* 0x000fec0003800200 */
[----:B------:R-:W3:Y:S01]  /*6a10*/  FCHK P0, R15, R9 ;  /* 0x000000090f007302 */ /* 0x000ee20000000000 */
[----:B-1----:R-:W-:Y:S01]  /*6a20*/  FFMA R11, R8, -R9, 1 ;  /* 0x3f800000080b7423 */ /* 0x002fe20000000809 */
[----:B--2---:R-:W-:-:S03]  /*6a30*/  FADD R7, R7, -R0 ;  /* 0x8000000007077221 */ /* 0x004fc60000000000 */
[----:B------:R-:W-:Y:S02]  /*6a40*/  FFMA R0, R8, R11, R8 ;  /* 0x0000000b08007223 */ /* 0x000fe40000000008 */
[----:B------:R0:W-:Y:S02]  /*6a50*/  STL [R12+0x90], R7 ;  /* 0x000090070c007387 */ /* 0x0001e40000100800 */
[----:B------:R-:W-:-:S04]  /*6a60*/  FFMA R8, R0, R15, RZ ;  /* 0x0000000f00087223 */ /* 0x000fc800000000ff */
[----:B------:R-:W-:-:S04]  /*6a70*/  FFMA R11, R8, -R9, R15 ;  /* 0x80000009080b7223 */ /* 0x000fc8000000000f */
[----:B------:R-:W-:Y:S01]  /*6a80*/  FFMA R0, R0, R11, R8 ;  /* 0x0000000b00007223 */ /* 0x000fe20000000008 */
[----:B0--3--:R-:W-:Y:S06]  /*6a90*/  @!P0 BRA `(.L_x_159) ;  /* 0x0000000000148947 */ /* 0x009fec0003800000 */
[----:B------:R-:W-:Y:S01]  /*6aa0*/  MOV R6, R15 ;  /* 0x0000000f00067202 */ /* 0x000fe20000000f00 */
[----:B------:R-:W-:Y:S01]  /*6ab0*/  IMAD.MOV.U32 R7, RZ, RZ, R9 ;  /* 0x000000ffff077224 */ /* 0x000fe200078e0009 */
[----:B------:R-:W-:-:S07]  /*6ac0*/  MOV R20, 0x6ae0 ;  /* 0x00006ae000147802 */ /* 0x000fce0000000f00 */
[----:B------:R-:W-:Y:S05]  /*6ad0*/  CALL.REL.NOINC `($__internal_2_$__cuda_sm3x_div_rn_noftz_f32_slowpath) ;  /* 0x0000007000747944 */ /* 0x000fea0003c00000 */
[----:B------:R-:W-:-:S07]  /*6ae0*/  MOV R0, R31 ;  /* 0x0000001f00007202 */ /* 0x000fce0000000f00 */
.L_x_159:
[----:B------:R-:W-:Y:S05]  /*6af0*/  BSYNC.RECONVERGENT B4 ;  /* 0x0000000000047941 */ /* 0x000fea0003800200 */
.L_x_158:
[----:B------:R-:W2:Y:S01]  /*6b00*/  LDL R7, [R5+0x94] ;  /* 0x0000940005077983 */ /* 0x000ea20000100800 */
[----:B------:R-:W0:Y:S01]  /*6b10*/  MUFU.RCP R8, R9 ;  /* 0x0000000900087308 */ /* 0x000e220000001000 */
[----:B--2---:R-:W-:-:S05]  /*6b20*/  FADD R6, R7, R0 ;  /* 0x0000000007067221 */ /* 0x004fca0000000000 */
[----:B------:R1:W-:Y:S04]  /*6b30*/  STL [R5+0x94], R6 ;  /* 0x0000940605007387 */ /* 0x0003e80000100800 */
[----:B------:R-:W2:Y:S01]  /*6b40*/  LDL R7, [R12+0x94] ;  /* 0x000094000c077983 */ /* 0x000ea20000100800 */
[----:B------:R-:W-:Y:S01]  /*6b50*/  FMUL R17, R17, R10 ;  /* 0x0000000a11117220 */ /* 0x000fe20000400000 */
[C---:B0-----:R-:W-:Y:S01]  /*6b60*/  FFMA R11, R8.reuse, -R9, 1 ;  /* 0x3f800000080b7423 */ /* 0x041fe20000000809 */
[----:B------:R-:W-:Y:S02]  /*6b70*/  BSSY.RECONVERGENT B4, `(.L_x_160) ;  /* 0x000000e000047945 */ /* 0x000fe40003800200 */
[----:B------:R-:W0:Y:S01]  /*6b80*/  FCHK P0, R17, R9 ;  /* 0x0000000911007302 */ /* 0x000e220000000000 */
[----:B--2---:R-:W-:Y:S01]  /*6b90*/  FADD R7, R7, -R0 ;  /* 0x8000000007077221 */ /* 0x004fe20000000000 */
[----:B------:R-:W-:-:S04]  /*6ba0*/  FFMA R0, R8, R11, R8 ;  /* 0x0000000b08007223 */ /* 0x000fc80000000008 */
[----:B------:R1:W-:Y:S01]  /*6bb0*/  STL [R12+0x94], R7 ;  /* 0x000094070c007387 */ /* 0x0003e20000100800 */
[----:B------:R-:W-:-:S04]  /*6bc0*/  FFMA R8, R0, R17, RZ ;  /* 0x0000001100087223 */ /* 0x000fc800000000ff */
[----:B------:R-:W-:-:S04]  /*6bd0*/  FFMA R11, R8, -R9, R17 ;  /* 0x80000009080b7223 */ /* 0x000fc80000000011 */
[----:B------:R-:W-:Y:S01]  /*6be0*/  FFMA R0, R0, R11, R8 ;  /* 0x0000000b00007223 */ /* 0x000fe20000000008 */
[----:B01----:R-:W-:Y:S06]  /*6bf0*/  @!P0 BRA `(.L_x_161) ;  /* 0x0000000000148947 */ /* 0x003fec0003800000 */
[----:B------:R-:W-:Y:S01]  /*6c00*/  MOV R6, R17 ;  /* 0x0000001100067202 */ /* 0x000fe20000000f00 */
[----:B------:R-:W-:Y:S01]  /*6c10*/  IMAD.MOV.U32 R7, RZ, RZ, R9 ;  /* 0x000000ffff077224 */ /* 0x000fe200078e0009 */
[----:B------:R-:W-:-:S07]  /*6c20*/  MOV R20, 0x6c40 ;  /* 0x00006c4000147802 */ /* 0x000fce0000000f00 */
[----:B------:R-:W-:Y:S05]  /*6c30*/  CALL.REL.NOINC `($__internal_2_$__cuda_sm3x_div_rn_noftz_f32_slowpath) ;  /* 0x00000070001c7944 */ /* 0x000fea0003c00000 */
[----:B------:R-:W-:-:S07]  /*6c40*/  MOV R0, R31 ;  /* 0x0000001f00007202 */ /* 0x000fce0000000f00 */
.L_x_161:
[----:B------:R-:W-:Y:S05]  /*6c50*/  BSYNC.RECONVERGENT B4 ;  /* 0x0000000000047941 */ /* 0x000fea0003800200 */
.L_x_160:
[----:B------:R-:W2:Y:S02]  /*6c60*/  LDL R7, [R5+0x98] ;  /* 0x0000980005077983 */ /* 0x000ea40000100800 */
[----:B--2---:R-:W-:-:S05]  /*6c70*/  FADD R6, R7, R0 ;  /* 0x0000000007067221 */ /* 0x004fca0000000000 */
[----:B------:R1:W-:Y:S04]  /*6c80*/  STL [R5+0x98], R6 ;  /* 0x0000980605007387 */ /* 0x0003e80000100800 */
[----:B------:R-:W2:Y:S02]  /*6c90*/  LDL R7, [R12+0x98] ;  /* 0x000098000c077983 */ /* 0x000ea40000100800 */
[----:B--2---:R-:W-:-:S05]  /*6ca0*/  FADD R7, R7, -R0 ;  /* 0x8000000007077221 */ /* 0x004fca0000000000 */
[----:B------:R1:W-:Y:S02]  /*6cb0*/  STL [R12+0x98], R7 ;  /* 0x000098070c007387 */ /* 0x0003e40000100800 */
.L_x_93:
[----:B------:R-:W-:Y:S05]  /*6cc0*/  BSYNC.RECONVERGENT B2 ;  /* 0x0000000000027941 */ /* 0x000fea0003800200 */
.L_x_92:
[----:B------:R-:W-:Y:S01]  /*6cd0*/  IADD3 R4, PT, PT, R4, 0x1, RZ ;  /* 0x0000000104047810 */ /* 0x000fe20007ffe0ff */
[----:B------:R-:W-:Y:S06]  /*6ce0*/  @P2 BRA `(.L_x_162) ;  /* 0xffffffd000682947 */ /* 0x000fec000383ffff */
[----:B------:R-:W-:Y:S05]  /*6cf0*/  BSYNC.RECONVERGENT B3 ;  /* 0x0000000000037941 */ /* 0x000fea0003800200 */
.L_x_91:
[----:B------:R-:W-:Y:S01]  /*6d00*/  ISETP.NE.AND P0, PT, R25, RZ, PT ;  /* 0x000000ff1900720c */ /* 0x000fe20003f05270 */
[----:B0-----:R-:W-:-:S12]  /*6d10*/  IMAD.MOV.U32 R0, RZ, RZ, RZ ;  /* 0x000000ffff007224 */ /* 0x001fd800078e00ff */
[----:B------:R-:W-:Y:S05]  /*6d20*/  @!P0 BRA `(.L_x_163) ;  /* 0x0000000c00988947 */ /* 0x000fea0003800000 */
[----:B------:R-:W-:Y:S01]  /*6d30*/  HFMA2 R0, -RZ, RZ, 0, 0 ;  /* 0x00000000ff007431 */ /* 0x000fe200000001ff */
[----:B------:R-:W-:Y:S06]  /*6d40*/  BSSY.RECONVERGENT B0, `(.L_x_164) ;  /* 0x00000e3000007945 */ /* 0x000fec0003800200 */
.L_x_177:
[----:B-----5:R-:W-:-:S06]  /*6d50*/  LEA R10, R0, R24, 0x2 ;  /* 0x00000018000a7211 */ /* 0x020fcc00078e10ff */
[----:B--2---:R-:W2:Y:S01]  /*6d60*/  LDL.64 R10, [R10] ;  /* 0x000000000a0a7983 */ /* 0x004ea20000100a00 */
[----:B------:R-:W-:-:S05]  /*6d70*/  IMAD R3, R0, 0xc, R1 ;  /* 0x0000000c00037824 */ /* 0x000fca00078e0201 */
[----:B------:R-:W3:Y:S04]  /*6d80*/  LDL.64 R16, [R3+0x90] ;  /* 0x0000900003107983 */ /* 0x000ee80000100a00 */
[----:B-1----:R-:W4:Y:S01]  /*6d90*/  LDL.64 R12, [R3+0x48] ;  /* 0x00004800030c7983 */ /* 0x002f220000100a00 */
[----:B------:R-:W-:Y:S01]  /*6da0*/  IMAD.MOV.U32 R6, RZ, RZ, 0x1 ;  /* 0x00000001ff067424 */ /* 0x000fe200078e00ff */
[----:B------:R-:W-:Y:S01]  /*6db0*/  UMOV UR4, 0x33333333 ;  /* 0x3333333300047882 */ /* 0x000fe20000000000 */
[----:B------:R-:W-:Y:S01]  /*6dc0*/  UMOV UR5, 0x3fd33333 ;  /* 0x3fd3333300057882 */ /* 0x000fe20000000000 */
[----:B------:R-:W-:Y:S01]  /*6dd0*/  BSSY.RECONVERGENT B1, `(.L_x_165) ;  /* 0x000001a000017945 */ /* 0x000fe20003800200 */
[----:B--2---:R-:W0:Y:S08]  /*6de0*/  F2F.F64.F32 R8, R10 ;  /* 0x0000000a00087310 */ /* 0x004e300000201800 */
[----:B---3--:R-:W-:Y:S08]  /*6df0*/  F2F.F64.F32 R4, R16 ;  /* 0x0000001000047310 */ /* 0x008ff00000201800 */
[----:B0-----:R-:W0:Y:S02]  /*6e00*/  MUFU.RCP64H R7, R9 ;  /* 0x0000000900077308 */ /* 0x001e240000001800 */
[----:B0-----:R-:W-:-:S08]  /*6e10*/  DFMA R14, -R8, R6, 1 ;  /* 0x3ff00000080e742b */ /* 0x001fd00000000106 */
[----:B------:R-:W-:Y:S02]  /*6e20*/  DFMA R18, R14, R14, R14 ;  /* 0x0000000e0e12722b */ /* 0x000fe4000000000e */
[----:B----4-:R-:W0:Y:S06]  /*6e30*/  F2F.F64.F32 R14, R12 ;  /* 0x0000000c000e7310 */ /* 0x010e2c0000201800 */
[----:B------:R-:W-:-:S08]  /*6e40*/  DFMA R18, R6, R18, R6 ;  /* 0x000000120612722b */ /* 0x000fd00000000006 */
[----:B------:R-:W-:Y:S02]  /*6e50*/  DFMA R6, -R8, R18, 1 ;  /* 0x3ff000000806742b */ /* 0x000fe40000000112 */
[----:B0-----:R-:W-:-:S06]  /*6e60*/  DFMA R20, R14, -UR4, R4 ;  /* 0x800000040e147c2b */ /* 0x001fcc0008000004 */
[----:B------:R-:W-:-:S04]  /*6e70*/  DFMA R6, R18, R6, R18 ;  /* 0x000000061206722b */ /* 0x000fc80000000012 */
[----:B------:R-:W-:-:S04]  /*6e80*/  FSETP.GEU.AND P1, PT, |R21|, 6.5827683646048100446e-37, PT ;  /* 0x036000001500780b */ /* 0x000fc80003f2e200 */
[----:B------:R-:W-:-:S08]  /*6e90*/  DMUL R4, R20, R6 ;  /* 0x0000000614047228 */ /* 0x000fd00000000000 */
[----:B------:R-:W-:-:S08]  /*6ea0*/  DFMA R18, -R8, R4, R20 ;  /* 0x000000040812722b */ /* 0x000fd00000000114 */
[----:B------:R-:W-:-:S10]  /*6eb0*/  DFMA R4, R6, R18, R4 ;  /* 0x000000120604722b */ /* 0x000fd40000000004 */
[----:B------:R-:W-:-:S05]  /*6ec0*/  FFMA R6, RZ, R9, R5 ;  /* 0x00000009ff067223 */ /* 0x000fca0000000005 */
[----:B------:R-:W-:-:S13]  /*6ed0*/  FSETP.GT.AND P0, PT, |R6|, 1.469367938527859385e-39, PT ;  /* 0x001000000600780b */ /* 0x000fda0003f04200 */
[----:B------:R-:W-:Y:S05]  /*6ee0*/  @P0 BRA P1, `(.L_x_166) ;  /* 0x0000000000200947 */ /* 0x000fea0000800000 */
[----:B------:R-:W-:Y:S01]  /*6ef0*/  MOV R36, R20 ;  /* 0x0000001400247202 */ /* 0x000fe20000000f00 */
[----:B------:R-:W-:Y:S01]  /*6f00*/  IMAD.MOV.U32 R4, RZ, RZ, R8 ;  /* 0x000000ffff047224 */ /* 0x000fe200078e0008 */
[----:B------:R-:W-:Y:S02]  /*6f10*/  MOV R37, R21 ;  /* 0x0000001500257202 */ /* 0x000fe40000000f00 */
[----:B------:R-:W-:Y:S02]  /*6f20*/  MOV R5, R9 ;  /* 0x0000000900057202 */ /* 0x000fe40000000f00 */
[----:B------:R-:W-:-:S07]  /*6f30*/  MOV R20, 0x6f50 ;  /* 0x00006f5000147802 */ /* 0x000fce0000000f00 */
[----:B------:R-:W-:Y:S05]  /*6f40*/  CALL.REL.NOINC `($__internal_0_$__cuda_sm20_div_rn_f64_full) ;  /* 0x00000064008c7944 */ /* 0x000fea0003c00000 */
[----:B------:R-:W-:Y:S01]  /*6f50*/  MOV R4, R42 ;  /* 0x0000002a00047202 */ /* 0x000fe20000000f00 */
[----:B------:R-:W-:-:S07]  /*6f60*/  IMAD.MOV.U32 R5, RZ, RZ, R43 ;  /* 0x000000ffff057224 */ /* 0x000fce00078e002b */
.L_x_166:
[----:B------:R-:W-:Y:S05]  /*6f70*/  BSYNC.RECONVERGENT B1 ;  /* 0x0000000000017941 */ /* 0x000fea0003800200 */
.L_x_165:
[----:B------:R-:W0:Y:S01]  /*6f80*/  MUFU.RCP64H R19, R9 ;  /* 0x0000000900137308 */ /* 0x000e220000001800 */
[----:B------:R-:W-:Y:S01]  /*6f90*/  HFMA2 R18, -RZ, RZ, 0, 5.9604644775390625e-08 ;  /* 0x00000001ff127431 */ /* 0x000fe200000001ff */
[----:B------:R-:W-:Y:S01]  /*6fa0*/  UMOV UR4, 0x33333333 ;  /* 0x3333333300047882 */ /* 0x000fe20000000000 */
[----:B------:R-:W-:Y:S01]  /*6fb0*/  UMOV UR5, 0x3fd33333 ;  /* 0x3fd3333300057882 */ /* 0x000fe20000000000 */
[----:B------:R-:W-:Y:S04]  /*6fc0*/  BSSY.RECONVERGENT B1, `(.L_x_167) ;  /* 0x000001c000017945 */ /* 0x000fe80003800200 */
[----:B------:R-:W-:Y:S08]  /*6fd0*/  F2F.F64.F32 R6, R17 ;  /* 0x0000001100067310 */ /* 0x000ff00000201800 */
[----:B------:R-:W1:Y:S01]  /*6fe0*/  F2F.F64.F32 R12, R13 ;  /* 0x0000000d000c7310 */ /* 0x000e620000201800 */
[----:B0-----:R-:W-:-:S08]  /*6ff0*/  DFMA R20, -R8, R18, 1 ;  /* 0x3ff000000814742b */ /* 0x001fd00000000112 */
[----:B------:R-:W-:-:S08]  /*7000*/  DFMA R20, R20, R20, R20 ;  /* 0x000000141414722b */ /* 0x000fd00000000014 */
[----:B------:R-:W-:Y:S02]  /*7010*/  DFMA R18, R18, R20, R18 ;  /* 0x000000141212722b */ /* 0x000fe40000000012 */
[----:B-1----:R-:W-:Y:S01]  /*7020*/  DFMA R20, R12, -UR4, R6 ;  /* 0x800000040c147c2b */ /* 0x002fe20008000006 */
[----:B------:R-:W-:Y:S01]  /*7030*/  UMOV UR4, 0xe0000000 ;  /* 0xe000000000047882 */ /* 0x000fe20000000000 */
[----:B------:R-:W-:Y:S02]  /*7040*/  UMOV UR5, 0x3f1a36e2 ;  /* 0x3f1a36e200057882 */ /* 0x000fe40000000000 */
[----:B------:R-:W-:Y:S02]  /*7050*/  DFMA R14, R4, UR4, R14 ;  /* 0x00000004040e7c2b */ /* 0x000fe4000800000e */
[----:B------:R-:W-:-:S04]  /*7060*/  DFMA R32, -R8, R18, 1 ;  /* 0x3ff000000820742b */ /* 0x000fc80000000112 */
[----:B------:R-:W-:-:S04]  /*7070*/  FSETP.GEU.AND P1, PT, |R21|, 6.5827683646048100446e-37, PT ;  /* 0x036000001500780b */ /* 0x000fc80003f2e200 */
[----:B------:R-:W-:Y:S01]  /*7080*/  DFMA R32, R18, R32, R18 ;  /* 0x000000201220722b */ /* 0x000fe20000000012 */
[----:B------:R0:W1:Y:S07]  /*7090*/  F2F.F32.F64 R14, R14 ;  /* 0x0000000e000e7310 */ /* 0x00006e0000301000 */
[----:B------:R-:W-:-:S08]  /*70a0*/  DMUL R6, R32, R20 ;  /* 0x0000001420067228 */ /* 0x000fd00000000000 */
[----:B------:R-:W-:-:S08]  /*70b0*/  DFMA R18, -R8, R6, R20 ;  /* 0x000000060812722b */ /* 0x000fd00000000114 */
[----:B------:R-:W-:-:S10]  /*70c0*/  DFMA R6, R32, R18, R6 ;  /* 0x000000122006722b */ /* 0x000fd40000000006 */
[----:B------:R-:W-:-:S05]  /*70d0*/  FFMA R4, RZ, R9, R7 ;  /* 0x00000009ff047223 */ /* 0x000fca0000000007 */
[----:B------:R-:W-:-:S13]  /*70e0*/  FSETP.GT.AND P0, PT, |R4|, 1.469367938527859385e-39, PT ;  /* 0x001000000400780b */ /* 0x000fda0003f04200 */
[----:B01----:R-:W-:Y:S05]  /*70f0*/  @P0 BRA P1, `(.L_x_168) ;  /* 0x0000000000200947 */ /* 0x003fea0000800000 */
[----:B------:R-:W-:Y:S01]  /*7100*/  MOV R36, R20 ;  /* 0x0000001400247202 */ /* 0x000fe20000000f00 */
[----:B------:R-:W-:Y:S01]  /*7110*/  IMAD.MOV.U32 R37, RZ, RZ, R21 ;  /* 0x000000ffff257224 */ /* 0x000fe200078e0015 */
[----:B------:R-:W-:Y:S02]  /*7120*/  MOV R4, R8 ;  /* 0x0000000800047202 */ /* 0x000fe40000000f00 */
[----:B------:R-:W-:Y:S02]  /*7130*/  MOV R5, R9 ;  /* 0x0000000900057202 */ /* 0x000fe40000000f00 */
[----:B------:R-:W-:-:S07]  /*7140*/  MOV R20, 0x7160 ;  /* 0x0000716000147802 */ /* 0x000fce0000000f00 */
[----:B------:R-:W-:Y:S05]  /*7150*/  CALL.REL.NOINC `($__internal_0_$__cuda_sm20_div_rn_f64_full) ;  /* 0x0000006400087944 */ /* 0x000fea0003c00000 */
[----:B------:R-:W-:Y:S01]  /*7160*/  IMAD.MOV.U32 R6, RZ, RZ, R42 ;  /* 0x000000ffff067224 */ /* 0x000fe200078e002a */
[----:B------:R-:W-:-:S07]  /*7170*/  MOV R7, R43 ;  /* 0x0000002b00077202 */ /* 0x000fce0000000f00 */
.L_x_168:
[----:B------:R-:W-:Y:S05]  /*7180*/  BSYNC.RECONVERGENT B1 ;  /* 0x0000000000017941 */ /* 0x000fea0003800200 */
.L_x_167:
[----:B------:R-:W2:Y:S04]  /*7190*/  LDL.64 R20, [R3+0x98] ;  /* 0x0000980003147983 */ /* 0x000ea80000100a00 */
[----:B------:R-:W3:Y:S01]  /*71a0*/  LDL.64 R18, [R3+0x50] ;  /* 0x0000500003127983 */ /* 0x000ee20000100a00 */
[----:B------:R-:W0:Y:S01]  /*71b0*/  MUFU.RCP64H R33, R9 ;  /* 0x0000000900217308 */ /* 0x000e220000001800 */
[----:B------:R-:W-:Y:S01]  /*71c0*/  HFMA2 R32, -RZ, RZ, 0, 5.9604644775390625e-08 ;  /* 0x00000001ff207431 */ /* 0x000fe200000001ff */
[----:B------:R-:W-:Y:S01]  /*71d0*/  UMOV UR4, 0x33333333 ;  /* 0x3333333300047882 */ /* 0x000fe20000000000 */
[----:B------:R-:W-:Y:S01]  /*71e0*/  UMOV UR5, 0x3fd33333 ;  /* 0x3fd3333300057882 */ /* 0x000fe20000000000 */
[----:B------:R-:W-:Y:S03]  /*71f0*/  BSSY.RECONVERGENT B1, `(.L_x_169) ;  /* 0x000001d000017945 */ /* 0x000fe60003800200 */
[----:B0-----:R-:W-:-:S08]  /*7200*/  DFMA R16, -R8, R32, 1 ;  /* 0x3ff000000810742b */ /* 0x001fd00000000120 */
[----:B------:R-:W-:-:S08]  /*7210*/  DFMA R34, R16, R16, R16 ;  /* 0x000000101022722b */ /* 0x000fd00000000010 */
[----:B------:R-:W-:-:S08]  /*7220*/  DFMA R34, R32, R34, R32 ;  /* 0x000000222022722b */ /* 0x000fd00000000020 */
[----:B------:R-:W-:-:S08]  /*7230*/  DFMA R36, -R8, R34, 1 ;  /* 0x3ff000000824742b */ /* 0x000fd00000000122 */
[----:B------:R-:W-:Y:S01]  /*7240*/  DFMA R36, R34, R36, R34 ;  /* 0x000000242224722b */ /* 0x000fe20000000022 */
[----:B--2---:R-:W-:Y:S08]  /*7250*/  F2F.F64.F32 R4, R20 ;  /* 0x0000001400047310 */ /* 0x004ff00000201800 */
[----:B---3--:R-:W0:Y:S02]  /*7260*/  F2F.F64.F32 R16, R18 ;  /* 0x0000001200107310 */ /* 0x008e240000201800 */
[----:B0-----:R-:W-:Y:S01]  /*7270*/  DFMA R32, R16, -UR4, R4 ;  /* 0x8000000410207c2b */ /* 0x001fe20008000004 */
[----:B------:R-:W-:Y:S01]  /*7280*/  UMOV UR4, 0xe0000000 ;  /* 0xe000000000047882 */ /* 0x000fe20000000000 */
[----:B------:R-:W-:-:S02]  /*7290*/  UMOV UR5, 0x3f1a36e2 ;  /* 0x3f1a36e200057882 */ /* 0x000fc40000000000 */
[----:B------:R-:W-:-:S04]  /*72a0*/  DFMA R6, R6, UR4, R12 ;  /* 0x0000000406067c2b */ /* 0x000fc8000800000c */
[----:B------:R-:W-:Y:S02]  /*72b0*/  DMUL R4, R36, R32 ;  /* 0x0000002024047228 */ /* 0x000fe40000000000 */
[----:B------:R-:W0:Y:S01]  /*72c0*/  F2F.F32.F64 R15, R6 ;  /* 0x00000006000f7310 */ /* 0x000e220000301000 */
[----:B------:R-:W-:-:S05]  /*72d0*/  FSETP.GEU.AND P1, PT, |R33|, 6.5827683646048100446e-37, PT ;  /* 0x036000002100780b */ /* 0x000fca0003f2e200 */
[----:B------:R-:W-:-:S08]  /*72e0*/  DFMA R12, -R8, R4, R32 ;  /* 0x00000004080c722b */ /* 0x000fd00000000120 */
[----:B------:R-:W-:Y:S01]  /*72f0*/  DFMA R4, R36, R12, R4 ;  /* 0x0000000c2404722b */ /* 0x000fe20000000004 */
[----:B0-----:R0:W-:Y:S09]  /*7300*/  STL.64 [R3+0x48], R14 ;  /* 0x0000480e03007387 */ /* 0x0011f20000100a00 */
[----:B------:R-:W-:-:S05]  /*7310*/  FFMA R10, RZ, R9, R5 ;  /* 0x00000009ff0a7223 */ /* 0x000fca0000000005 */
[----:B------:R-:W-:-:S13]  /*7320*/  FSETP.GT.AND P0, PT, |R10|, 1.469367938527859385e-39, PT ;  /* 0x001000000a00780b */ /* 0x000fda0003f04200 */
[----:B0-----:R-:W-:Y:S05]  /*7330*/  @P0 BRA P1, `(.L_x_170) ;  /* 0x0000000000200947 */ /* 0x001fea0000800000 */
[----:B------:R-:W-:Y:S01]  /*7340*/  IMAD.MOV.U32 R36, RZ, RZ, R32 ;  /* 0x000000ffff247224 */ /* 0x000fe200078e0020 */
[----:B------:R-:W-:Y:S01]  /*7350*/  MOV R37, R33 ;  /* 0x0000002100257202 */ /* 0x000fe20000000f00 */
[----:B------:R-:W-:Y:S01]  /*7360*/  IMAD.MOV.U32 R5, RZ, RZ, R9 ;  /* 0x000000ffff057224 */ /* 0x000fe200078e0009 */
[----:B------:R-:W-:Y:S02]  /*7370*/  MOV R4, R8 ;  /* 0x0000000800047202 */ /* 0x000fe40000000f00 */
[----:B------:R-:W-:-:S07]  /*7380*/  MOV R20, 0x73a0 ;  /* 0x000073a000147802 */ /* 0x000fce0000000f00 */
[----:B------:R-:W-:Y:S05]  /*7390*/  CALL.REL.NOINC `($__internal_0_$__cuda_sm20_div_rn_f64_full) ;  /* 0x0000006000787944 */ /* 0x000fea0003c00000 */
[----:B------:R-:W-:Y:S02]  /*73a0*/  MOV R4, R42 ;  /* 0x0000002a00047202 */ /* 0x000fe40000000f00 */
[----:B------:R-:W-:-:S07]  /*73b0*/  MOV R5, R43 ;  /* 0x0000002b00057202 */ /* 0x000fce0000000f00 */
.L_x_170:
[----:B------:R-:W-:Y:S05]  /*73c0*/  BSYNC.RECONVERGENT B1 ;  /* 0x0000000000017941 */ /* 0x000fea0003800200 */
.L_x_169:
[----:B------:R-:W-:-:S05]  /*73d0*/  IMAD R12, R0, 0xc, R1 ;  /* 0x0000000c000c7824 */ /* 0x000fca00078e0201 */
[----:B------:R-:W2:Y:S04]  /*73e0*/  LDL.64 R38, [R12] ;  /* 0x000000000c267983 */ /* 0x000ea80000100a00 */
[----:B------:R-:W3:Y:S01]  /*73f0*/  LDL.64 R8, [R12+0x8] ;  /* 0x000008000c087983 */ /* 0x000ee20000100a00 */
[----:B------:R-:W0:Y:S01]  /*7400*/  F2F.F64.F32 R10, R11 ;  /* 0x0000000b000a7310 */ /* 0x000e220000201800 */
[----:B------:R-:W-:Y:S01]  /*7410*/  IMAD.MOV.U32 R32, RZ, RZ, 0x1 ;  /* 0x00000001ff207424 */ /* 0x000fe200078e00ff */
[----:B------:R-:W-:Y:S01]  /*7420*/  UMOV UR4, 0x33333333 ;  /* 0x3333333300047882 */ /* 0x000fe20000000000 */
[----:B------:R-:W-:Y:S01]  /*7430*/  UMOV UR5, 0x3fd33333 ;  /* 0x3fd3333300057882 */ /* 0x000fe20000000000 */
[----:B------:R-:W-:Y:S04]  /*7440*/  BSSY.RECONVERGENT B1, `(.L_x_171) ;  /* 0x000001f000017945 */ /* 0x000fe80003800200 */
[----:B------:R-:W-:Y:S08]  /*7450*/  F2F.F64.F32 R18, R19 ;  /* 0x0000001300127310 */ /* 0x000ff00000201800 */
[----:B0-----:R-:W0:Y:S02]  /*7460*/  MUFU.RCP64H R33, R11 ;  /* 0x0000000b00217308 */ /* 0x001e240000001800 */
[----:B0-----:R-:W-:-:S08]  /*7470*/  DFMA R6, -R10, R32, 1 ;  /* 0x3ff000000a06742b */ /* 0x001fd00000000120 */
[----:B------:R-:W-:Y:S02]  /*7480*/  DFMA R34, R6, R6, R6 ;  /* 0x000000060622722b */ /* 0x000fe40000000006 */
[----:B------:R-:W0:Y:S06]  /*7490*/  F2F.F64.F32 R6, R21 ;  /* 0x0000001500067310 */ /* 0x000e2c0000201800 */
[----:B------:R-:W-:-:S08]  /*74a0*/  DFMA R34, R32, R34, R32 ;  /* 0x000000222022722b */ /* 0x000fd00000000020 */
[----:B------:R-:W-:Y:S02]  /*74b0*/  DFMA R32, -R10, R34, 1 ;  /* 0x3ff000000a20742b */ /* 0x000fe40000000122 */
[----:B0-----:R-:W-:Y:S01]  /*74c0*/  DFMA R36, R18, -UR4, R6 ;  /* 0x8000000412247c2b */ /* 0x001fe20008000006 */
[----:B------:R-:W-:Y:S01]  /*74d0*/  UMOV UR4, 0xe0000000 ;  /* 0xe000000000047882 */ /* 0x000fe20000000000 */
[----:B------:R-:W-:-:S04]  /*74e0*/  UMOV UR5, 0x3f1a36e2 ;  /* 0x3f1a36e200057882 */ /* 0x000fc80000000000 */
[----:B------:R-:W-:-:S04]  /*74f0*/  DFMA R32, R34, R32, R34 ;  /* 0x000000202220722b */ /* 0x000fc80000000022 */
[----:B------:R-:W-:-:S04]  /*7500*/  FSETP.GEU.AND P1, PT, |R37|, 6.5827683646048100446e-37, PT ;  /* 0x036000002500780b */ /* 0x000fc80003f2e200 */
[----:B------:R-:W-:-:S08]  /*7510*/  DMUL R6, R36, R32 ;  /* 0x0000002024067228 */ /* 0x000fd00000000000 */
[----:B------:R-:W-:-:S08]  /*7520*/  DFMA R34, -R10, R6, R36 ;  /* 0x000000060a22722b */ /* 0x000fd00000000124 */
[----:B------:R-:W-:Y:S01]  /*7530*/  DFMA R6, R32, R34, R6 ;  /* 0x000000222006722b */ /* 0x000fe20000000006 */
[----:B--2---:R-:W-:Y:S01]  /*7540*/  FFMA R38, R14, 9.9999997473787516356e-05, R38 ;  /* 0x38d1b7170e267823 */ /* 0x004fe20000000026 */
[----:B------:R-:W-:Y:S01]  /*7550*/  FFMA R39, R15, 9.9999997473787516356e-05, R39 ;  /* 0x38d1b7170f277823 */ /* 0x000fe20000000027 */
[----:B------:R-:W-:-:S07]  /*7560*/  DFMA R14, R4, UR4, R16 ;  /* 0x00000004040e7c2b */ /* 0x000fce0008000010 */
[----:B------:R-:W-:Y:S01]  /*7570*/  FFMA R4, RZ, R11, R7 ;  /* 0x0000000bff047223 */ /* 0x000fe20000000007 */
[----:B------:R0:W-:Y:S04]  /*7580*/  STL.64 [R12], R38 ;  /* 0x000000260c007387 */ /* 0x0001e80000100a00 */
[----:B------:R-:W-:Y:S01]  /*7590*/  FSETP.GT.AND P0, PT, |R4|, 1.469367938527859385e-39, PT ;  /* 0x001000000400780b */ /* 0x000fe20003f04200 */
[----:B------:R-:W3:Y:S02]  /*75a0*/  F2F.F32.F64 R14, R14 ;  /* 0x0000000e000e7310 */ /* 0x000ee40000301000 */
[----:B---3--:R-:W-:-:S10]  /*75b0*/  FFMA R8, R14, 9.9999997473787516356e-05, R8 ;  /* 0x38d1b7170e087823 */ /* 0x008fd40000000008 */
[----:B0-----:R-:W-:Y:S05]  /*75c0*/  @P0 BRA P1, `(.L_x_172) ;  /* 0x0000000000180947 */ /* 0x001fea0000800000 */
[----:B------:R-:W-:Y:S02]  /*75d0*/  MOV R4, R10 ;  /* 0x0000000a00047202 */ /* 0x000fe40000000f00 */
[----:B------:R-:W-:Y:S02]  /*75e0*/  MOV R5, R11 ;  /* 0x0000000b00057202 */ /* 0x000fe40000000f00 */
[----:B------:R-:W-:-:S07]  /*75f0*/  MOV R20, 0x7610 ;  /* 0x0000761000147802 */ /* 0x000fce0000000f00 */
[----:B------:R-:W-:Y:S05]  /*7600*/  CALL.REL.NOINC `($__internal_0_$__cuda_sm20_div_rn_f64_full) ;  /* 0x0000005c00dc7944 */ /* 0x000fea0003c00000 */
[----:B------:R-:W-:Y:S01]  /*7610*/  IMAD.MOV.U32 R6, RZ, RZ, R42 ;  /* 0x000000ffff067224 */ /* 0x000fe200078e002a */
[----:B------:R-:W-:-:S07]  /*7620*/  MOV R7, R43 ;  /* 0x0000002b00077202 */ /* 0x000fce0000000f00 */
.L_x_172:
[----:B------:R-:W-:Y:S05]  /*7630*/  BSYNC.RECONVERGENT B1 ;  /* 0x0000000000017941 */ /* 0x000fea0003800200 */
.L_x_171:
        /* <DEDUP_REMOVED lines=35> */
.L_x_174:
[----:B------:R-:W-:Y:S05]  /*7870*/  BSYNC.RECONVERGENT B1 ;  /* 0x0000000000017941 */ /* 0x000fea0003800200 */
.L_x_173:
[----:B------:R-:W0:Y:S01]  /*7880*/  MUFU.RCP64H R35, R11 ;  /* 0x0000000b00237308 */ /* 0x000e220000001800 */
[----:B------:R-:W-:Y:S01]  /*7890*/  IMAD.MOV.U32 R34, RZ, RZ, 0x1 ;  /* 0x00000001ff227424 */ /* 0x000fe200078e00ff */
[----:B------:R-:W-:Y:S01]  /*78a0*/  UMOV UR4, 0x33333333 ;  /* 0x3333333300047882 */ /* 0x000fe20000000000 */
[----:B------:R-:W-:Y:S01]  /*78b0*/  UMOV UR5, 0x3fd33333 ;  /* 0x3fd3333300057882 */ /* 0x000fe20000000000 */
[----:B------:R-:W-:Y:S04]  /*78c0*/  BSSY.RECONVERGENT B1, `(.L_x_175) ;  /* 0x000001a000017945 */ /* 0x000fe80003800200 */
[----:B------:R-:W-:Y:S01]  /*78d0*/  F2F.F64.F32 R6, R33 ;  /* 0x0000002100067310 */ /* 0x000fe20000201800 */
[----:B0-----:R-:W-:-:S08]  /*78e0*/  DFMA R18, -R10, R34, 1 ;  /* 0x3ff000000a12742b */ /* 0x001fd00000000122 */
[----:B------:R-:W-:Y:S02]  /*78f0*/  DFMA R36, R18, R18, R18 ;  /* 0x000000121224722b */ /* 0x000fe40000000012 */
[----:B------:R-:W0:Y:S06]  /*7900*/  F2F.F64.F32 R18, R21 ;  /* 0x0000001500127310 */ /* 0x000e2c0000201800 */
[----:B------:R-:W-:-:S08]  /*7910*/  DFMA R34, R34, R36, R34 ;  /* 0x000000242222722b */ /* 0x000fd00000000022 */
[----:B------:R-:W-:Y:S02]  /*7920*/  DFMA R38, -R10, R34, 1 ;  /* 0x3ff000000a26742b */ /* 0x000fe40000000122 */
[----:B0-----:R-:W-:Y:S01]  /*7930*/  DFMA R36, R18, -UR4, R6 ;  /* 0x8000000412247c2b */ /* 0x001fe20008000006 */
[----:B------:R-:W-:Y:S01]  /*7940*/  UMOV UR4, 0xe0000000 ;  /* 0xe000000000047882 */ /* 0x000fe20000000000 */
[----:B------:R-:W-:Y:S02]  /*7950*/  UMOV UR5, 0x3f1a36e2 ;  /* 0x3f1a36e200057882 */ /* 0x000fe40000000000 */
[----:B------:R-:W-:Y:S02]  /*7960*/  DFMA R16, R4, UR4, R16 ;  /* 0x0000000404107c2b */ /* 0x000fe40008000010 */
[----:B------:R-:W-:-:S04]  /*7970*/  DFMA R38, R34, R38, R34 ;  /* 0x000000262226722b */ /* 0x000fc80000000022 */
[----:B------:R-:W-:-:S04]  /*7980*/  FSETP.GEU.AND P1, PT, |R37|, 6.5827683646048100446e-37, PT ;  /* 0x036000002500780b */ /* 0x000fc80003f2e200 */
[----:B------:R-:W-:Y:S01]  /*7990*/  DMUL R6, R38, R36 ;  /* 0x0000002426067228 */ /* 0x000fe20000000000 */
[----:B------:R0:W1:Y:S07]  /*79a0*/  F2F.F32.F64 R16, R16 ;  /* 0x0000001000107310 */ /* 0x00006e0000301000 */
[----:B------:R-:W-:-:S08]  /*79b0*/  DFMA R34, -R10, R6, R36 ;  /* 0x000000060a22722b */ /* 0x000fd00000000124 */
[----:B------:R-:W-:-:S10]  /*79c0*/  DFMA R6, R38, R34, R6 ;  /* 0x000000222606722b */ /* 0x000fd40000000006 */
[----:B------:R-:W-:-:S05]  /*79d0*/  FFMA R4, RZ, R11, R7 ;  /* 0x0000000bff047223 */ /* 0x000fca0000000007 */
[----:B------:R-:W-:-:S13]  /*79e0*/  FSETP.GT.AND P0, PT, |R4|, 1.469367938527859385e-39, PT ;  /* 0x001000000400780b */ /* 0x000fda0003f04200 */
[----:B01----:R-:W-:Y:S05]  /*79f0*/  @P0 BRA P1, `(.L_x_176) ;  /* 0x0000000000180947 */ /* 0x003fea0000800000 */
[----:B------:R-:W-:Y:S02]  /*7a00*/  MOV R4, R10 ;  /* 0x0000000a00047202 */ /* 0x000fe40000000f00 */
[----:B------:R-:W-:Y:S02]  /*7a10*/  MOV R5, R11 ;  /* 0x0000000b00057202 */ /* 0x000fe40000000f00 */
[----:B------:R-:W-:-:S07]  /*7a20*/  MOV R20, 0x7a40 ;  /* 0x00007a4000147802 */ /* 0x000fce0000000f00 */
[----:B------:R-:W-:Y:S05]  /*7a30*/  CALL.REL.NOINC `($__internal_0_$__cuda_sm20_div_rn_f64_full) ;  /* 0x0000005800d07944 */ /* 0x000fea0003c00000 */
[----:B------:R-:W-:Y:S01]  /*7a40*/  IMAD.MOV.U32 R6, RZ, RZ, R42 ;  /* 0x000000ffff067224 */ /* 0x000fe200078e002a */
[----:B------:R-:W-:-:S07]  /*7a50*/  MOV R7, R43 ;  /* 0x0000002b00077202 */ /* 0x000fce0000000f00 */
.L_x_176:
[----:B------:R-:W-:Y:S05]  /*7a60*/  BSYNC.RECONVERGENT B1 ;  /* 0x0000000000017941 */ /* 0x000fea0003800200 */
.L_x_175:
[----:B------:R-:W-:Y:S01]  /*7a70*/  UMOV UR4, 0xe0000000 ;  /* 0xe000000000047882 */ /* 0x000fe20000000000 */
[----:B------:R-:W-:Y:S01]  /*7a80*/  UMOV UR5, 0x3f1a36e2 ;  /* 0x3f1a36e200057882 */ /* 0x000fe20000000000 */
[----:B------:R-:W0:Y:S01]  /*7a90*/  LDC R10, c[0x0][0x3ac] ;  /* 0x0000eb00ff0a7b82 */ /* 0x000e220000000800 */
[----:B------:R-:W-:-:S06]  /*7aa0*/  DFMA R6, R6, UR4, R18 ;  /* 0x0000000406067c2b */ /* 0x000fcc0008000012 */
[----:B------:R-:W1:Y:S02]  /*7ab0*/  F2F.F32.F64 R17, R6 ;  /* 0x0000000600117310 */ /* 0x000e640000301000 */
[----:B-1----:R2:W-:Y:S04]  /*7ac0*/  STL.64 [R3+0x58], R16 ;  /* 0x0000581003007387 */ /* 0x0025e80000100a00 */
[----:B------:R-:W3:Y:S01]  /*7ad0*/  LDL.64 R4, [R12+0x10] ;  /* 0x000010000c047983 */ /* 0x000ee20000100a00 */
[----:B------:R-:W-:Y:S01]  /*7ae0*/  FFMA R9, R15, 9.9999997473787516356e-05, R9 ;  /* 0x38d1b7170f097823 */ /* 0x000fe20000000009 */
[----:B------:R-:W-:Y:S02]  /*7af0*/  IADD3 R0, PT, PT, R0, 0x2, RZ ;  /* 0x0000000200007810 */ /* 0x000fe40007ffe0ff */
[----:B0-----:R-:W-:-:S02]  /*7b00*/  LOP3.LUT R11, R10, 0x7ffffffe, RZ, 0xc0, !PT ;  /* 0x7ffffffe0a0b7812 */ /* 0x001fc400078ec0ff */
[----:B------:R2:W-:Y:S02]  /*7b10*/  STL.64 [R12+0x8], R8 ;  /* 0x000008080c007387 */ /* 0x0005e40000100a00 */
[----:B------:R-:W-:Y:S01]  /*7b20*/  ISETP.NE.AND P0, PT, R0, R11, PT ;  /* 0x0000000b0000720c */ /* 0x000fe20003f05270 */
[----:B---3--:R-:W-:Y:S01]  /*7b30*/  FFMA R4, R16, 9.9999997473787516356e-05, R4 ;  /* 0x38d1b71710047823 */ /* 0x008fe20000000004 */
[----:B------:R-:W-:-:S05]  /*7b40*/  FFMA R5, R17, 9.9999997473787516356e-05, R5 ;  /* 0x38d1b71711057823 */ /* 0x000fca0000000005 */
[----:B------:R2:W-:Y:S06]  /*7b50*/  STL.64 [R12+0x10], R4 ;  /* 0x000010040c007387 */ /* 0x0005ec0000100a00 */
[----:B------:R-:W-:Y:S05]  /*7b60*/  @P0 BRA `(.L_x_177) ;  /* 0xfffffff000780947 */ /* 0x000fea000383ffff */
[----:B------:R-:W-:Y:S05]  /*7b70*/  BSYNC.RECONVERGENT B0 ;  /* 0x0000000000007941 */ /* 0x000fea0003800200 */
.L_x_164:
[----:B------:R-:W-:-:S07]  /*7b80*/  IMAD.MOV.U32 R0, RZ, RZ, R11 ;  /* 0x000000ffff007224 */ /* 0x000fce00078e000b */
.L_x_163:
[----:B------:R-:W-:-:S13]  /*7b90*/  ISETP.NE.AND P0, PT, R26, RZ, PT ;  /* 0x000000ff1a00720c */ /* 0x000fda0003f05270 */
[----:B------:R-:W-:Y:S05]  /*7ba0*/  @!P0 BRA `(.L_x_178) ;  /* 0x0000000400ec8947 */ /* 0x000fea0003800000 */
[----:B------:R-:W-:-:S05]  /*7bb0*/  LEA R14, R0, R1, 0x2 ;  /* 0x00000001000e7211 */ /* 0x000fca00078e10ff */
[----:B-1----:R-:W3:Y:S01]  /*7bc0*/  LDL R6, [R14+0xd8] ;  /* 0x0000d8000e067983 */ /* 0x002ee20000100800 */
[----:B------:R-:W-:-:S05]  /*7bd0*/  IMAD R0, R0, 0xc, RZ ;  /* 0x0000000c00007824 */ /* 0x000fca00078e02ff */
[----:B--2---:R-:W-:-:S05]  /*7be0*/  IADD3 R3, PT, PT, R1, R0, RZ ;  /* 0x0000000001037210 */ /* 0x004fca0007ffe0ff */
[----:B------:R-:W2:Y:S04]  /*7bf0*/  LDL R16, [R3+0x90] ;  /* 0x0000900003107983 */ /* 0x000ea80000100800 */
[----:B------:R-:W4:Y:S01]  /*7c00*/  LDL R17, [R3+0x48] ;  /* 0x0000480003117983 */ /* 0x000f220000100800 */
[----:B------:R-:W-:Y:S01]  /*7c10*/  IMAD.MOV.U32 R8, RZ, RZ, 0x1 ;  /* 0x00000001ff087424 */ /* 0x000fe200078e00ff */
[----:B------:R-:W-:Y:S01]  /*7c20*/  UMOV UR4, 0x33333333 ;  /* 0x3333333300047882 */ /* 0x000fe20000000000 */
[----:B------:R-:W-:Y:S01]  /*7c30*/  UMOV UR5, 0x3fd33333 ;  /* 0x3fd3333300057882 */ /* 0x000fe20000000000 */
[----:B------:R-:W-:Y:S01]  /*7c40*/  BSSY.RECONVERGENT B0, `(.L_x_179) ;  /* 0x000001a000007945 */ /* 0x000fe20003800200 */
[----:B---3--:R-:W0:Y:S08]  /*7c50*/  F2F.F64.F32 R6, R6 ;  /* 0x0000000600067310 */ /* 0x008e300000201800 */
[----:B--2---:R-:W-:Y:S08]  /*7c60*/  F2F.F64.F32 R4, R16 ;  /* 0x0000001000047310 */ /* 0x004ff00000201800 */
[----:B0----5:R-:W0:Y:S02]  /*7c70*/  MUFU.RCP64H R9, R7 ;  /* 0x0000000700097308 */ /* 0x021e240000001800 */
        /* <DEDUP_REMOVED lines=22> */
.L_x_180:
[----:B------:R-:W-:Y:S05]  /*7de0*/  BSYNC.RECONVERGENT B0 ;  /* 0x0000000000007941 */ /* 0x000fea0003800200 */
.L_x_179:
[----:B------:R-:W2:Y:S04]  /*7df0*/  LDL R20, [R3+0x94] ;  /* 0x0000940003147983 */ /* 0x000ea80000100800 */
[----:B------:R-:W3:Y:S01]  /*7e00*/  LDL R21, [R3+0x4c] ;  /* 0x00004c0003157983 */ /* 0x000ee20000100800 */
        /* <DEDUP_REMOVED lines=17> */
[----:B------:R-:W-:-:S04]  /*7f20*/  FSETP.GEU.AND P1, PT, |R15|, 6.5827683646048100446e-37, PT ;  /* 0x036000000f00780b */ /* 0x000fc80003f2e200 */
[----:B------:R-:W0:Y:S02]  /*7f30*/  F2F.F32.F64 R12, R12 ;  /* 0x0000000c000c7310 */ /* 0x000e240000301000 */
[----:B------:R-:W-:-:S08]  /*7f40*/  DFMA R10, -R6, R4, R14 ;  /* 0x00000004060a722b */ /* 0x000fd0000000010e */
[----:B------:R-:W-:Y:S01]  /*7f50*/  DFMA R4, R18, R10, R4 ;  /* 0x0000000a1204722b */ /* 0x000fe20000000004 */
[----:B0-----:R0:W-:Y:S09]  /*7f60*/  STL [R3+0x48], R12 ;  /* 0x0000480c03007387 */ /* 0x0011f20000100800 */
[----:B------:R-:W-:-:S05]  /*7f70*/  FFMA R10, RZ, R7, R5 ;  /* 0x00000007ff0a7223 */ /* 0x000fca0000000005 */
[----:B------:R-:W-:-:S13]  /*7f80*/  FSETP.GT.AND P0, PT, |R10|, 1.469367938527859385e-39, PT ;  /* 0x001000000a00780b */ /* 0x000fda0003f04200 */
[----:B0-----:R-:W-:Y:S05]  /*7f90*/  @P0 BRA P1, `(.L_x_182) ;  /* 0x0000000000200947 */ /* 0x001fea0000800000 */
        /* <DEDUP_REMOVED lines=8> */
.L_x_182:
[----:B------:R-:W-:Y:S05]  /*8020*/  BSYNC.RECONVERGENT B0 ;  /* 0x0000000000007941 */ /* 0x000fea0003800200 */
.L_x_181:
        /* <DEDUP_REMOVED lines=23> */
[----:B0-----:R0:W-:Y:S09]  /*81a0*/  STL [R3+0x4c], R19 ;  /* 0x00004c1303007387 */ /* 0x0011f20000100800 */
        /* <DEDUP_REMOVED lines=11> */
.L_x_184:
[----:B------:R-:W-:Y:S05]  /*8260*/  BSYNC.RECONVERGENT B0 ;  /* 0x0000000000007941 */ /* 0x000fea0003800200 */
.L_x_183:
[----:B------:R-:W-:Y:S01]  /*8270*/  UMOV UR4, 0xe0000000 ;  /* 0xe000000000047882 */ /* 0x000fe20000000000 */
[----:B------:R-:W-:Y:S01]  /*8280*/  UMOV UR5, 0x3f1a36e2 ;  /* 0x3f1a36e200057882 */ /* 0x000fe20000000000 */
[----:B------:R-:W-:Y:S01]  /*8290*/  IMAD.IADD R6, R1, 0x1, R0 ;  /* 0x0000000101067824 */ /* 0x000fe200078e0200 */
[----:B------:R-:W-:-:S10]  /*82a0*/  DFMA R4, R4, UR4, R10 ;  /* 0x0000000404047c2b */ /* 0x000fd4000800000a */
[----:B------:R-:W0:Y:S02]  /*82b0*/  F2F.F32.F64 R4, R4 ;  /* 0x0000000400047310 */ /* 0x000e240000301000 */
[----:B0-----:R0:W-:Y:S04]  /*82c0*/  STL [R3+0x50], R4 ;  /* 0x0000500403007387 */ /* 0x0011e80000100800 */
[----:B------:R-:W2:Y:S04]  /*82d0*/  LDL R7, [R6] ;  /* 0x0000000006077983 */ /* 0x000ea80000100800 */
[----:B------:R-:W3:Y:S04]  /*82e0*/  LDL R0, [R6+0x4] ;  /* 0x0000040006007983 */ /* 0x000ee80000100800 */
[----:B------:R-:W4:Y:S01]  /*82f0*/  LDL R9, [R6+0x8] ;  /* 0x0000080006097983 */ /* 0x000f220000100800 */
[----:B--2---:R-:W-:Y:S01]  /*8300*/  FFMA R7, R12, 9.9999997473787516356e-05, R7 ;  /* 0x38d1b7170c077823 */ /* 0x004fe20000000007 */
[----:B---3--:R-:W-:-:S04]  /*8310*/  FFMA R0, R19, 9.9999997473787516356e-05, R0 ;  /* 0x38d1b71713007823 */ /* 0x008fc80000000000 */
[----:B------:R0:W-:Y:S01]  /*8320*/  STL [R6], R7 ;  /* 0x0000000706007387 */ /* 0x0001e20000100800 */
[----:B----4-:R-:W-:-:S03]  /*8330*/  FFMA R9, R4, 9.9999997473787516356e-05, R9 ;  /* 0x38d1b71704097823 */ /* 0x010fc60000000009 */
[----:B------:R0:W-:Y:S04]  /*8340*/  STL [R6+0x4], R0 ;  /* 0x0000040006007387 */ /* 0x0001e80000100800 */
[----:B------:R0:W-:Y:S02]  /*8350*/  STL [R6+0x8], R9 ;  /* 0x0000080906007387 */ /* 0x0001e40000100800 */
.L_x_178:
[----:B------:R-:W3:Y:S01]  /*8360*/  LDCU.64 UR4, c[0x4][0x68] ;  /* 0x01000d00ff0477ac */ /* 0x000ee20008000a00 */
[----:B0-----:R-:W-:Y:S02]  /*8370*/  MOV R0, 0x0 ;  /* 0x0000000000007802 */ /* 0x001fe40000000f00 */
[----:B-1----:R-:W-:Y:S02]  /*8380*/  CS2R R6, SRZ ;  /* 0x0000000000067805 */ /* 0x002fe4000001ff00 */
[----:B------:R-:W-:Y:S01]  /*8390*/  ISETP.GE.U32.AND P0, PT, R25, 0x7, PT ;  /* 0x000000071900780c */ /* 0x000fe20003f06070 */
[----:B--2--5:R0:W1:Y:S03]  /*83a0*/  LDC.64 R8, c[0x4][R0] ;  /* 0x0100000000087b82 */ /* 0x0240660000000a00 */
[----:B0-----:R-:W-:Y:S02]  /*83b0*/  P2R R0, PR, RZ, 0x1 ;  /* 0x00000001ff007803 */ /* 0x001fe40000000000 */
[----:B---3--:R-:W-:-:S02]  /*83c0*/  MOV R4, UR4 ;  /* 0x0000000400047c02 */ /* 0x008fc40008000f00 */
[----:B------:R-:W-:-:S07]  /*83d0*/  MOV R5, UR5 ;  /* 0x0000000500057c02 */ /* 0x000fce0008000f00 */
[----:B------:R-:W-:-:S07]  /*83e0*/  LEPC R20, `(.L_x_185) ;  /* 0x000000001014794e */ /* 0x000fce0000000000 */
[----:B-1----:R-:W-:Y:S05]  /*83f0*/  CALL.ABS.NOINC R8 ;  /* 0x0000000008007343 */ /* 0x002fea0003c00000 */
.L_x_185:
[----:B------:R-:W-:Y:S01]  /*8400*/  ISETP.GE.U32.AND P6, PT, R25, 0x7, PT ;  /* 0x000000071900780c */ /* 0x000fe20003fc6070 */
[----:B------:R-:W-:-:S12]  /*8410*/  IMAD.MOV.U32 R18, RZ, RZ, RZ ;  /* 0x000000ffff127224 */ /* 0x000fd800078e00ff */
[----:B------:R-:W-:Y:S05]  /*8420*/  @!P6 BRA `(.L_x_186) ;  /* 0x0000001000cce947 */ /* 0x000fea0003800000 */
[----:B------:R-:W-:Y:S01]  /*8430*/  BSSY.RECONVERGENT B7, `(.L_x_187) ;  /* 0x0000131000077945 */ /* 0x000fe20003800200 */
[----:B------:R-:W-:-:S07]  /*8440*/  MOV R16, RZ ;  /* 0x000000ff00107202 */ /* 0x000fce0000000f00 */
.L_x_212:
[----:B------:R-:W-:Y:S01]  /*8450*/  IMAD R22, R16, 0xc, R1 ;  /* 0x0000000c10167824 */ /* 0x000fe200078e0201 */
[----:B------:R-:W-:Y:S01]  /*8460*/  MOV R17, 0x0 ;  /* 0x0000000000117802 */ /* 0x000fe20000000f00 */
[----:B------:R-:W0:Y:S03]  /*8470*/  LDCU.64 UR4, c[0x4][0x50] ;  /* 0x01000a00ff0477ac */ /* 0x000e260008000a00 */
[----:B------:R-:W2:Y:S01]  /*8480*/  LDL R0, [R22] ;  /* 0x0000000016007983 */ /* 0x000ea20000100800 */
[----:B------:R1:W3:Y:S01]  /*8490*/  LDC.64 R10, c[0x4][R17] ;  /* 0x01000000110a7b82 */ /* 0x0002e20000000a00 */
[----:B------:R-:W-:Y:S02]  /*84a0*/  MOV R19, UR38 ;  /* 0x0000002600137c02 */ /* 0x000fe40008000f00 */
[----:B------:R1:W-:Y:S02]  /*84b0*/  STL [R1+0xf0], R16 ;  /* 0x0000f01001007387 */ /* 0x0003e40000100800 */
[----:B------:R-:W-:-:S05]  /*84c0*/  IADD3 R19, P0, PT, R19, 0xf0, RZ ;  /* 0x000000f013137810 */ /* 0x000fca0007f1e0ff */
[----:B------:R-:W-:Y:S02]  /*84d0*/  IMAD.X R18, RZ, RZ, UR39, P0 ;  /* 0x00000027ff127e24 */ /* 0x000fe400080e06ff */
[----:B------:R-:W-:Y:S01]  /*84e0*/  IMAD.MOV.U32 R6, RZ, RZ, R19 ;  /* 0x000000ffff067224 */ /* 0x000fe200078e0013 */
[----:B0-----:R-:W-:Y:S02]  /*84f0*/  MOV R4, UR4 ;  /* 0x0000000400047c02 */ /* 0x001fe40008000f00 */
[----:B------:R-:W-:Y:S02]  /*8500*/  MOV R5, UR5 ;  /* 0x0000000500057c02 */ /* 0x000fe40008000f00 */
[----:B------:R-:W-:Y:S01]  /*8510*/  MOV R7, R18 ;  /* 0x0000001200077202 */ /* 0x000fe20000000f00 */
[----:B--2---:R-:W0:Y:S02]  /*8520*/  F2F.F64.F32 R8, R0 ;  /* 0x0000000000087310 */ /* 0x004e240000201800 */
[----:B0--3--:R1:W-:Y:S04]  /*8530*/  STL.64 [R1+0xf8], R8 ;  /* 0x0000f80801007387 */ /* 0x0093e80000100a00 */
[----:B------:R-:W-:-:S07]  /*8540*/  LEPC R20, `(.L_x_188) ;  /* 0x000000001014794e */ /* 0x000fce0000000000 */
[----:B-1----:R-:W-:Y:S05]  /*8550*/  CALL.ABS.NOINC R10 ;  /* 0x000000000a007343 */ /* 0x002fea0003c00000 */
.L_x_188:
        /* <DEDUP_REMOVED lines=12> */
.L_x_189:
        /* <DEDUP_REMOVED lines=12> */
.L_x_190:
        /* <DEDUP_REMOVED lines=13> */
.L_x_191:
        /* <DEDUP_REMOVED lines=12> */
.L_x_192:
        /* <DEDUP_REMOVED lines=12> */
.L_x_193:
[----:B------:R-:W2:Y:S01]  /*8930*/  LDL R0, [R22+0x18] ;  /* 0x0000180016007983 */ /* 0x000ea20000100800 */
[----:B------:R-:W-:Y:S01]  /*8940*/  IADD3 R32, PT, PT, R16, 0x2, RZ ;  /* 0x0000000210207810 */ /* 0x000fe20007ffe0ff */
[----:B------:R0:W1:Y:S01]  /*8950*/  LDC.64 R10, c[0x4][R17] ;  /* 0x01000000110a7b82 */ /* 0x0000620000000a00 */
[----:B------:R-:W3:Y:S01]  /*8960*/  LDCU.64 UR4, c[0x4][0x50] ;  /* 0x01000a00ff0477ac */ /* 0x000ee20008000a00 */
[----:B------:R-:W-:Y:S01]  /*8970*/  MOV R6, R19 ;  /* 0x0000001300067202 */ /* 0x000fe20000000f00 */
[----:B------:R-:W-:Y:S01]  /*8980*/  IMAD.MOV.U32 R7, RZ, RZ, R18 ;  /* 0x000000ffff077224 */ /* 0x000fe200078e0012 */
[----:B------:R0:W-:Y:S01]  /*8990*/  STL [R1+0xf0], R32 ;  /* 0x0000f02001007387 */ /* 0x0001e20000100800 */
[----:B---3--:R-:W-:Y:S01]  /*89a0*/  IMAD.U32 R4, RZ, RZ, UR4 ;  /* 0x00000004ff047e24 */ /* 0x008fe2000f8e00ff */
[----:B------:R-:W-:Y:S01]  /*89b0*/  MOV R5, UR5 ;  /* 0x0000000500057c02 */ /* 0x000fe20008000f00 */
[----:B--2---:R-:W2:Y:S02]  /*89c0*/  F2F.F64.F32 R8, R0 ;  /* 0x0000000000087310 */ /* 0x004ea40000201800 */
[----:B-12---:R0:W-:Y:S04]  /*89d0*/  STL.64 [R1+0xf8], R8 ;  /* 0x0000f80801007387 */ /* 0x0061e80000100a00 */
[----:B------:R-:W-:-:S07]  /*89e0*/  LEPC R20, `(.L_x_194) ;  /* 0x000000001014794e */ /* 0x000fce0000000000 */
[----:B0-----:R-:W-:Y:S05]  /*89f0*/  CALL.ABS.NOINC R10 ;  /* 0x000000000a007343 */ /* 0x001fea0003c00000 */
.L_x_194:
        /* <DEDUP_REMOVED lines=12> */
.L_x_195:
        /* <DEDUP_REMOVED lines=12> */
.L_x_196:
        /* <DEDUP_REMOVED lines=13> */
.L_x_197:
        /* <DEDUP_REMOVED lines=12> */
.L_x_198:
        /* <DEDUP_REMOVED lines=12> */
.L_x_199:
        /* <DEDUP_REMOVED lines=13> */
.L_x_200:
        /* <DEDUP_REMOVED lines=12> */
.L_x_201:
        /* <DEDUP_REMOVED lines=12> */
.L_x_202:
        /* <DEDUP_REMOVED lines=13> */
.L_x_203:
        /* <DEDUP_REMOVED lines=12> */
.L_x_204:
        /* <DEDUP_REMOVED lines=12> */
.L_x_205:
        /* <DEDUP_REMOVED lines=13> */
.L_x_206:
        /* <DEDUP_REMOVED lines=12> */
.L_x_207:
        /* <DEDUP_REMOVED lines=12> */
.L_x_208:
        /* <DEDUP_REMOVED lines=13> */
.L_x_209:
        /* <DEDUP_REMOVED lines=12> */
.L_x_210:
        /* <DEDUP_REMOVED lines=12> */
.L_x_211:
[----:B------:R-:W-:-:S04]  /*9710*/  IADD3 R16, PT, PT, R16, 0x8, RZ ;  /* 0x0000000810107810 */ /* 0x000fc80007ffe0ff */
[----:B------:R-:W-:-:S13]  /*9720*/  ISETP.NE.AND P0, PT, R16, R29, PT ;  /* 0x0000001d1000720c */ /* 0x000fda0003f05270 */
[----:B------:R-:W-:Y:S05]  /*9730*/  @P0 BRA `(.L_x_212) ;  /* 0xffffffec00440947 */ /* 0x000fea000383ffff */
[----:B------:R-:W-:Y:S05]  /*9740*/  BSYNC.RECONVERGENT B7 ;  /* 0x0000000000077941 */ /* 0x000fea0003800200 */
.L_x_187:
[----:B------:R-:W-:-:S07]  /*9750*/  IMAD.MOV.U32 R18, RZ, RZ, R29 ;  /* 0x000000ffff127224 */ /* 0x000fce00078e001d */
.L_x_186:
[----:B------:R-:W-:-:S13]  /*9760*/  ISETP.NE.AND P0, PT, R28, RZ, PT ;  /* 0x000000ff1c00720c */ /* 0x000fda0003f05270 */
[----:B------:R-:W-:Y:S05]  /*9770*/  @!P0 BRA `(.L_x_213) ;  /* 0x0000001000748947 */ /* 0x000fea0003800000 */
[----:B------:R-:W-:Y:S02]  /*9780*/  IADD3 R0, PT, PT, R28, -0x1, RZ ;  /* 0xffffffff1c007810 */ /* 0x000fe40007ffe0ff */
[----:B------:R-:W-:Y:S02]  /*9790*/  MOV R17, UR38 ;  /* 0x0000002600117c02 */ /* 0x000fe40008000f00 */
[----:B------:R-:W-:Y:S02]  /*97a0*/  ISETP.GE.U32.AND P1, PT, R0, 0x3, PT ;  /* 0x000000030000780c */ /* 0x000fe40003f26070 */
[----:B------:R-:W-:-:S05]  /*97b0*/  IADD3 R17, P0, PT, R17, 0xf0, RZ ;  /* 0x000000f011117810 */ /* 0x000fca0007f1e0ff */
[----:B------:R-:W-:-:S06]  /*97c0*/  IMAD.X R16, RZ, RZ, UR39, P0 ;  /* 0x00000027ff107e24 */ /* 0x000fcc00080e06ff */
[----:B------:R-:W-:Y:S05]  /*97d0*/  @!P1 BRA `(.L_x_214) ;  /* 0x0000000800589947 */ /* 0x000fea0003800000 */
[----:B------:R-:W-:Y:S01]  /*97e0*/  IMAD R19, R18, 0xc, R1 ;  /* 0x0000000c12137824 */ /* 0x000fe200078e0201 */
[----:B------:R-:W-:Y:S01]  /*97f0*/  MOV R31, 0x0 ;  /* 0x00000000001f7802 */ /* 0x000fe20000000f00 */
[----:B------:R-:W0:Y:S03]  /*9800*/  LDCU.64 UR4, c[0x4][0x50] ;  /* 0x01000a00ff0477ac */ /* 0x000e260008000a00 */
[----:B------:R-:W2:Y:S01]  /*9810*/  LDL R0, [R19] ;  /* 0x0000000013007983 */ /* 0x000ea20000100800 */
[----:B------:R1:W3:Y:S01]  /*9820*/  LDC.64 R10, c[0x4][R31] ;  /* 0x010000001f0a7b82 */ /* 0x0002e20000000a00 */
[----:B------:R-:W-:Y:S01]  /*9830*/  IMAD.MOV.U32 R6, RZ, RZ, R17 ;  /* 0x000000ffff067224 */ /* 0x000fe200078e0011 */
[----:B------:R-:W-:Y:S01]  /*9840*/  MOV R7, R16 ;  /* 0x0000001000077202 */ /* 0x000fe20000000f00 */
[----:B------:R1:W-:Y:S01]  /*9850*/  STL [R1+0xf0], R18 ;  /* 0x0000f01201007387 */ /* 0x0003e20000100800 */
[----:B0-----:R-:W-:-:S02]  /*9860*/  MOV R4, UR4 ;  /* 0x0000000400047c02 */ /* 0x001fc40008000f00 */
[----:B------:R-:W-:Y:S01]  /*9870*/  MOV R5, UR5 ;  /* 0x0000000500057c02 */ /* 0x000fe20008000f00 */
[----:B--2---:R-:W0:Y:S02]  /*9880*/  F2F.F64.F32 R8, R0 ;  /* 0x0000000000087310 */ /* 0x004e240000201800 */
[----:B0--3--:R1:W-:Y:S04]  /*9890*/  STL.64 [R1+0xf8], R8 ;  /* 0x0000f80801007387 */ /* 0x0093e80000100a00 */
[----:B------:R-:W-:-:S07]  /*98a0*/  LEPC R20, `(.L_x_215) ;  /* 0x000000001014794e */ /* 0x000fce0000000000 */
[----:B-1----:R-:W-:Y:S05]  /*98b0*/  CALL.ABS.NOINC R10 ;  /* 0x000000000a007343 */ /* 0x002fea0003c00000 */
.L_x_215:
        /* <DEDUP_REMOVED lines=12> */
.L_x_216:
        /* <DEDUP_REMOVED lines=12> */
.L_x_217:
        /* <DEDUP_REMOVED lines=13> */
.L_x_218:
        /* <DEDUP_REMOVED lines=12> */
.L_x_219:
        /* <DEDUP_REMOVED lines=12> */
.L_x_220:
        /* <DEDUP_REMOVED lines=13> */
.L_x_221:
        /* <DEDUP_REMOVED lines=12> */
.L_x_222:
        /* <DEDUP_REMOVED lines=12> */
.L_x_223:
        /* <DEDUP_REMOVED lines=13> */
.L_x_224:
        /* <DEDUP_REMOVED lines=12> */
.L_x_225:
        /* <DEDUP_REMOVED lines=12> */
.L_x_226:
[----:B------:R-:W-:-:S07]  /*a130*/  IADD3 R18, PT, PT, R18, 0x4, RZ ;  /* 0x0000000412127810 */ /* 0x000fce0007ffe0ff */
.L_x_214:
[----:B------:R-:W-:-:S13]  /*a140*/  ISETP.NE.AND P0, PT, R30, RZ, PT ;  /* 0x000000ff1e00720c */ /* 0x000fda0003f05270 */
[----:B------:R-:W-:Y:S05]  /*a150*/  @!P0 BRA `(.L_x_213) ;  /* 0x0000000400fc8947 */ /* 0x000fea0003800000 */
[----:B------:R-:W-:-:S13]  /*a160*/  ISETP.NE.AND P0, PT, R30, 0x1, PT ;  /* 0x000000011e00780c */ /* 0x000fda0003f05270 */
[----:B------:R-:W-:Y:S05]  /*a170*/  @!P0 BRA `(.L_x_227) ;  /* 0x0000000400308947 */ /* 0x000fea0003800000 */
        /* <DEDUP_REMOVED lines=14> */
.L_x_228:
        /* <DEDUP_REMOVED lines=12> */
.L_x_229:
        /* <DEDUP_REMOVED lines=12> */
.L_x_230:
        /* <DEDUP_REMOVED lines=13> */
.L_x_231:
        /* <DEDUP_REMOVED lines=12> */
.L_x_232:
        /* <DEDUP_REMOVED lines=12> */
.L_x_233:
[----:B------:R-:W-:-:S07]  /*a630*/  VIADD R18, R18, 0x2 ;  /* 0x0000000212127836 */ /* 0x000fce0000000000 */
.L_x_227:
[----:B------:R-:W-:-:S13]  /*a640*/  ISETP.NE.AND P0, PT, R26, RZ, PT ;  /* 0x000000ff1a00720c */ /* 0x000fda0003f05270 */
        /* <DEDUP_REMOVED lines=15> */
.L_x_234:
        /* <DEDUP_REMOVED lines=12> */
.L_x_235:
        /* <DEDUP_REMOVED lines=12> */
.L_x_236:
[----:B------:R-:W-:Y:S05]  /*a8c0*/  BRA `(.L_x_213) ;  /* 0x0000000000207947 */ /* 0x000fea0003800000 */
.L_x_85:
[----:B------:R-:W-:Y:S01]  /*a8d0*/  MOV R0, 0x0 ;  /* 0x0000000000007802 */ /* 0x000fe20000000f00 */
[----:B------:R-:W0:Y:S01]  /*a8e0*/  LDCU.64 UR4, c[0x4][0x68] ;  /* 0x01000d00ff0477ac */ /* 0x000e220008000a00 */
[----:B------:R-:W-:Y:S02]  /*a8f0*/  CS2R R6, SRZ ;  /* 0x0000000000067805 */ /* 0x000fe4000001ff00 */
[----:B------:R1:W2:Y:S01]  /*a900*/  LDC.64 R8, c[0x4][R0] ;  /* 0x0100000000087b82 */ /* 0x0002a20000000a00 */
[----:B0-----:R-:W-:Y:S02]  /*a910*/  MOV R4, UR4 ;  /* 0x0000000400047c02 */ /* 0x001fe40008000f00 */
[----:B-1----:R-:W-:-:S07]  /*a920*/  MOV R5, UR5 ;  /* 0x0000000500057c02 */ /* 0x002fce0008000f00 */
[----:B------:R-:W-:-:S07]  /*a930*/  LEPC R20, `(.L_x_213) ;  /* 0x000000001014794e */ /* 0x000fce0000000000 */
[----:B--2---:R-:W-:Y:S05]  /*a940*/  CALL.ABS.NOINC R8 ;  /* 0x0000000008007343 */ /* 0x004fea0003c00000 */
.L_x_213:
[----:B------:R-:W0:Y:S01]  /*a950*/  LDCU UR4, c[0x0][0x3ac] ;  /* 0x00007580ff0477ac */ /* 0x000e220008000800 */
[----:B------:R-:W-:Y:S01]  /*a960*/  CS2R R16, SRZ ;  /* 0x0000000000107805 */ /* 0x000fe2000001ff00 */
[----:B0-----:R-:W-:-:S09]  /*a970*/  UISETP.GE.AND UP0, UPT, UR4, 0x1, UPT ;  /* 0x000000010400788c */ /* 0x001fd2000bf06270 */
[----:B------:R-:W-:Y:S05]  /*a980*/  BRA.U !UP0, `(.L_x_237) ;  /* 0x0000000d08307547 */ /* 0x000fea000b800000 */
[----:B------:R-:W-:Y:S01]  /*a990*/  ISETP.GE.U32.AND P0, PT, R25, 0x7, PT ;  /* 0x000000071900780c */ /* 0x000fe20003f06070 */
[----:B------:R-:W-:Y:S02]  /*a9a0*/  HFMA2 R22, -RZ, RZ, 0, 0 ;  /* 0x00000000ff167431 */ /* 0x000fe400000001ff */
[----:B------:R-:W-:-:S10]  /*a9b0*/  IMAD.MOV.U32 R3, RZ, RZ, RZ ;  /* 0x000000ffff037224 */ /* 0x000fd400078e00ff */
[----:B------:R-:W-:Y:S05]  /*a9c0*/  @!P0 BRA `(.L_x_238) ;  /* 0x00000004008c8947 */ /* 0x000fea0003800000 */
[----:B------:R-:W-:Y:S01]  /*a9d0*/  BSSY.RECONVERGENT B0, `(.L_x_239) ;  /* 0x0000061000007945 */ /* 0x000fe20003800200 */
[----:B------:R-:W-:Y:S01]  /*a9e0*/  MOV R0, RZ ;  /* 0x000000ff00007202 */ /* 0x000fe20000000f00 */
[----:B------:R-:W-:-:S07]  /*a9f0*/  IMAD.MOV.U32 R22, RZ, RZ, RZ ;  /* 0x000000ffff167224 */ /* 0x000fce00078e00ff */
.L_x_240:
[----:B------:R-:W-:Y:S02]  /*aa00*/  MOV R31, 0xc ;  /* 0x0000000c001f7802 */ /* 0x000fe40000000f00 */
[----:B------:R-:W-:-:S03]  /*aa10*/  LEA R3, R0, R24, 0x2 ;  /* 0x0000001800037211 */ /* 0x000fc600078e10ff */
[----:B------:R-:W-:Y:S02]  /*aa20*/  IMAD R31, R0, R31, UR40 ;  /* 0x00000028001f7e24 */ /* 0x000fe4000f8e021f */
[----:B------:R-:W2:Y:S04]  /*aa30*/  LDL.64 R38, [R3] ;  /* 0x0000000003267983 */ /* 0x000ea80000100a00 */
[----:B0-----:R-:W3:Y:S04]  /*aa40*/  LDL.64 R4, [R31] ;  /* 0x000000001f047983 */ /* 0x001ee80000100a00 */
[----:B------:R-:W4:Y:S04]  /*aa50*/  LDL.64 R32, [R31+0x8] ;  /* 0x000008001f207983 */ /* 0x000f280000100a00 */
[----:B------:R-:W5:Y:S04]  /*aa60*/  LDL.64 R36, [R31+0x10] ;  /* 0x000010001f247983 */ /* 0x000f680000100a00 */
[----:B------:R-:W5:Y:S04]  /*aa70*/  LDL.64 R42, [R31+0x18] ;  /* 0x000018001f2a7983 */ /* 0x000f680000100a00 */
[----:B------:R-:W5:Y:S04]  /*aa80*/  LDL.64 R40, [R3+0x8] ;  /* 0x0000080003287983 */ /* 0x000f680000100a00 */
[----:B------:R-:W5:Y:S04]  /*aa90*/  LDL.64 R44, [R31+0x20] ;  /* 0x000020001f2c7983 */ /* 0x000f680000100a00 */
[----:B------:R-:W5:Y:S04]  /*aaa0*/  LDL.64 R46, [R31+0x28] ;  /* 0x000028001f2e7983 */ /* 0x000f680000100a00 */
[----:B------:R-:W5:Y:S04]  /*aab0*/  LDL.64 R18, [R31+0x30] ;  /* 0x000030001f127983 */ /* 0x000f680000100a00 */
[----:B------:R-:W5:Y:S04]  /*aac0*/  LDL.64 R12, [R3+0x10] ;  /* 0x00001000030c7983 */ /* 0x000f680000100a00 */
[----:B------:R-:W5:Y:S04]  /*aad0*/  LDL.64 R14, [R31+0x38] ;  /* 0x000038001f0e7983 */ /* 0x000f680000100a00 */
[----:B------:R-:W5:Y:S01]  /*aae0*/  LDL.64 R6, [R31+0x40] ;  /* 0x000040001f067983 */ /* 0x000f620000100a00 */
[----:B-1----:R-:W-:Y:S03]  /*aaf0*/  F2F.F64.F32 R10, R22 ;  /* 0x00000016000a7310 */ /* 0x002fe60000201800 */
[----:B------:R-:W5:Y:S01]  /*ab00*/  LDL.64 R16, [R31+0x48] ;  /* 0x000048001f107983 */ /* 0x000f620000100a00 */
[----:B---3--:R-:W-:-:S04]  /*ab10*/  FMUL R5, R5, R5 ;  /* 0x0000000505057220 */ /* 0x008fc80000400000 */
[----:B------:R-:W-:Y:S02]  /*ab20*/  FFMA R9, R4, R4, R5 ;  /* 0x0000000404097223 */ /* 0x000fe40000000005 */
[----:B--2---:R-:W0:Y:S02]  /*ab30*/  F2F.F64.F32 R4, R38 ;  /* 0x0000002600047310 */ /* 0x004e240000201800 */
[----:B----4-:R-:W-:-:S06]  /*ab40*/  FFMA R34, R32, R32, R9 ;  /* 0x0000002020227223 */ /* 0x010fcc0000000009 */
[----:B------:R-:W1:Y:S01]  /*ab50*/  F2F.F64.F32 R8, R34 ;  /* 0x0000002200087310 */ /* 0x000e620000201800 */
[----:B0-----:R-:W-:-:S08]  /*ab60*/  DMUL R4, R4, 0.5 ;  /* 0x3fe0000004047828 */ /* 0x001fd00000000000 */
[----:B-1----:R-:W-:Y:S01]  /*ab70*/  DFMA R20, R4, R8, R10 ;  /* 0x000000080414722b */ /* 0x002fe2000000000a */
[----:B------:R0:W2:Y:S04]  /*ab80*/  LDL.64 R10, [R3+0x18] ;  /* 0x00001800030a7983 */ /* 0x0000a80000100a00 */
[----:B------:R-:W3:Y:S04]  /*ab90*/  LDL.64 R4, [R31+0x50] ;  /* 0x000050001f047983 */ /* 0x000ee80000100a00 */
[----:B------:R-:W4:Y:S01]  /*aba0*/  LDL.64 R8, [R31+0x58] ;  /* 0x000058001f087983 */ /* 0x000f220000100a00 */
[----:B------:R-:W1:Y:S01]  /*abb0*/  F2F.F32.F64 R22, R20 ;  /* 0x0000001400167310 */ /* 0x000e620000301000 */
[----:B-----5:R-:W-:-:S04]  /*abc0*/  FMUL R36, R36, R36 ;  /* 0x0000002424247220 */ /* 0x020fc80000400000 */
[----:B------:R-:W-:-:S03]  /*abd0*/  FFMA R36, R33, R33, R36 ;  /* 0x0000002121247223 */ /* 0x000fc60000000024 */
[----:B------:R-:W5:Y:S01]  /*abe0*/  F2F.F64.F32 R32, R39 ;  /* 0x0000002700207310 */ /* 0x000f620000201800 */
[----:B------:R-:W-:-:S07]  /*abf0*/  FFMA R38, R37, R37, R36 ;  /* 0x0000002525267223 */ /* 0x000fce0000000024 */
[----:B------:R-:W-:Y:S08]  /*ac00*/  F2F.F64.F32 R34, R38 ;  /* 0x0000002600227310 */ /* 0x000ff00000201800 */
[----:B-1----:R-:W1:Y:S01]  /*ac10*/  F2F.F64.F32 R36, R22 ;  /* 0x0000001600247310 */ /* 0x002e620000201800 */
[----:B-----5:R-:W-:Y:S01]  /*ac20*/  DMUL R32, R32, 0.5 ;  /* 0x3fe0000020207828 */ /* 0x020fe20000000000 */
[----:B------:R-:W-:-:S07]  /*ac30*/  FMUL R43, R43, R43 ;  /* 0x0000002b2b2b7220 */ /* 0x000fce0000400000 */
[----:B-1----:R-:W-:-:S06]  /*ac40*/  DFMA R32, R32, R34, R36 ;  /* 0x000000222020722b */ /* 0x002fcc0000000024 */
[----:B0-----:R-:W0:Y:S01]  /*ac50*/  F2F.F32.F64 R3, R32 ;  /* 0x0000002000037310 */ /* 0x001e220000301000 */
[----:B------:R-:W-:-:S07]  /*ac60*/  FFMA R43, R42, R42, R43 ;  /* 0x0000002a2a2b7223 */ /* 0x000fce000000002b */
[----:B------:R-:W1:Y:S01]  /*ac70*/  F2F.F64.F32 R20, R40 ;  /* 0x0000002800147310 */ /* 0x000e620000201800 */
[----:B------:R-:W-:-:S07]  /*ac80*/  FFMA R43, R44, R44, R43 ;  /* 0x0000002c2c2b7223 */ /* 0x000fce000000002b */
[----:B------:R-:W-:Y:S08]  /*ac90*/  F2F.F64.F32 R34, R43 ;  /* 0x0000002b00227310 */ /* 0x000ff00000201800 */
[----:B0-----:R-:W0:Y:S01]  /*aca0*/  F2F.F64.F32 R36, R3 ;  /* 0x0000000300247310 */ /* 0x001e220000201800 */
[----:B-1----:R-:W-:Y:S01]  /*acb0*/  DMUL R20, R20, 0.5 ;  /* 0x3fe0000014147828 */ /* 0x002fe20000000000 */
[----:B------:R-:W-:-:S07]  /*acc0*/  FMUL R46, R46, R46 ;  /* 0x0000002e2e2e7220 */ /* 0x000fce0000400000 */
[----:B0-----:R-:W-:-:S06]  /*acd0*/  DFMA R20, R20, R34, R36 ;  /* 0x000000221414722b */ /* 0x001fcc0000000024 */
[----:B------:R-:W0:Y:S01]  /*ace0*/  F2F.F32.F64 R36, R20 ;  /* 0x0000001400247310 */ /* 0x000e220000301000 */
[----:B------:R-:W-:-:S07]  /*acf0*/  FFMA R46, R45, R45, R46 ;  /* 0x0000002d2d2e7223 */ /* 0x000fce000000002e */
[----:B------:R-:W1:Y:S01]  /*ad00*/  F2F.F64.F32 R32, R41 ;  /* 0x0000002900207310 */ /* 0x000e620000201800 */
[----:B------:R-:W-:-:S07]  /*ad10*/  FFMA R46, R47, R47, R46 ;  /* 0x0000002f2f2e7223 */ /* 0x000fce000000002e */
[----:B------:R-:W-:Y:S08]  /*ad20*/  F2F.F64.F32 R34, R46 ;  /* 0x0000002e00227310 */ /* 0x000ff00000201800 */
[----:B0-----:R-:W0:Y:S01]  /*ad30*/  F2F.F64.F32 R36, R36 ;  /* 0x0000002400247310 */ /* 0x001e220000201800 */
[----:B-1----:R-:W-:Y:S01]  /*ad40*/  DMUL R32, R32, 0.5 ;  /* 0x3fe0000020207828 */ /* 0x002fe20000000000 */
[----:B------:R-:W-:-:S07]  /*ad50*/  FMUL R19, R19, R19 ;  /* 0x0000001313137220 */ /* 0x000fce0000400000 */
[----:B0-----:R-:W-:Y:S01]  /*ad60*/  DFMA R32, R32, R34, R36 ;  /* 0x000000222020722b */ /* 0x001fe20000000024 */
[----:B------:R-:W-:Y:S02]  /*ad70*/  FFMA R3, R18, R18, R19 ;  /* 0x0000001212037223 */ /* 0x000fe40000000013 */
[----:B------:R-:W0:Y:S08]  /*ad80*/  F2F.F64.F32 R18, R12 ;  /* 0x0000000c00127310 */ /* 0x000e300000201800 */
[----:B------:R-:W1:Y:S01]  /*ad90*/  F2F.F32.F64 R32, R32 ;  /* 0x0000002000207310 */ /* 0x000e620000301000 */
[----:B------:R-:W-:-:S07]  /*ada0*/  FFMA R3, R14, R14, R3 ;  /* 0x0000000e0e037223 */ /* 0x000fce0000000003 */
[----:B------:R-:W-:Y:S01]  /*adb0*/  F2F.F64.F32 R20, R3 ;  /* 0x0000000300147310 */ /* 0x000fe20000201800 */
[----:B0-----:R-:W-:-:S07]  /*adc0*/  DMUL R18, R18, 0.5 ;  /* 0x3fe0000012127828 */ /* 0x001fce0000000000 */
[----:B-1----:R-:W0:Y:S01]  /*add0*/  F2F.F64.F32 R34, R32 ;  /* 0x0000002000227310 */ /* 0x002e220000201800 */
[----:B------:R-:W-:Y:S01]  /*ade0*/  FMUL R6, R6, R6 ;  /* 0x0000000606067220 */ /* 0x000fe20000400000 */
[----:B0-----:R-:W-:-:S03]  /*adf0*/  DFMA R18, R18, R20, R34 ;  /* 0x000000141212722b */ /* 0x001fc60000000022 */
[----:B------:R-:W-:-:S03]  /*ae00*/  FFMA R6, R15, R15, R6 ;  /* 0x0000000f0f067223 */ /* 0x000fc60000000006 */
[----:B------:R-:W0:Y:S08]  /*ae10*/  F2F.F64.F32 R14, R13 ;  /* 0x0000000d000e7310 */ /* 0x000e300000201800 */
[----:B------:R-:W1:Y:S01]  /*ae20*/  F2F.F32.F64 R18, R18 ;  /* 0x0000001200127310 */ /* 0x000e620000301000 */
[----:B------:R-:W-:-:S07]  /*ae30*/  FFMA R22, R7, R7, R6 ;  /* 0x0000000707167223 */ /* 0x000fce0000000006 */
[----:B------:R-:W-:Y:S01]  /*ae40*/  F2F.F64.F32 R6, R22 ;  /* 0x0000001600067310 */ /* 0x000fe20000201800 */
[----:B0-----:R-:W-:-:S07]  /*ae50*/  DMUL R14, R14, 0.5 ;  /* 0x3fe000000e0e7828 */ /* 0x001fce0000000000 */
[----:B-1----:R-:W0:Y:S01]  /*ae60*/  F2F.F64.F32 R20, R18 ;  /* 0x0000001200147310 */ /* 0x002e220000201800 */
[----:B------:R-:W-:Y:S01]  /*ae70*/  FMUL R17, R17, R17 ;  /* 0x0000001111117220 */ /* 0x000fe20000400000 */
[----:B0-----:R-:W-:-:S06]  /*ae80*/  DFMA R6, R14, R6, R20 ;  /* 0x000000060e06722b */ /* 0x001fcc0000000014 */
[----:B------:R-:W0:Y:S01]  /*ae90*/  F2F.F32.F64 R3, R6 ;  /* 0x0000000600037310 */ /* 0x000e220000301000 */
[----:B------:R-:W-:Y:S01]  /*aea0*/  FFMA R17, R16, R16, R17 ;  /* 0x0000001010117223 */ /* 0x000fe20000000011 */
[----:B------:R-:W-:-:S06]  /*aeb0*/  VIADD R0, R0, 0x8 ;  /* 0x0000000800007836 */ /* 0x000fcc0000000000 */
[----:B--2---:R-:W1:Y:S01]  /*aec0*/  F2F.F64.F32 R14, R10 ;  /* 0x0000000a000e7310 */ /* 0x004e620000201800 */
[----:B---3--:R-:W-:-:S07]  /*aed0*/  FFMA R19, R4, R4, R17 ;  /* 0x0000000404137223 */ /* 0x008fce0000000011 */
[----:B------:R-:W-:Y:S08]  /*aee0*/  F2F.F64.F32 R12, R19 ;  /* 0x00000013000c7310 */ /* 0x000ff00000201800 */
[----:B0-----:R-:W0:Y:S01]  /*aef0*/  F2F.F64.F32 R16, R3 ;  /* 0x0000000300107310 */ /* 0x001e220000201800 */
[----:B-1----:R-:W-:Y:S01]  /*af00*/  DMUL R14, R14, 0.5 ;  /* 0x3fe000000e0e7828 */ /* 0x002fe20000000000 */
[----:B----4-:R-:W-:-:S07]  /*af10*/  FMUL R8, R8, R8 ;  /* 0x0000000808087220 */ /* 0x010fce0000400000 */
[----:B0-----:R-:W-:Y:S01]  /*af20*/  DFMA R12, R14, R12, R16 ;  /* 0x0000000c0e0c722b */ /* 0x001fe20000000010 */
[----:B------:R-:W0:Y:S01]  /*af30*/  F2F.F64.F32 R6, R11 ;  /* 0x0000000b00067310 */ /* 0x000e220000201800 */
[----:B------:R-:W-:-:S08]  /*af40*/  FFMA R8, R5, R5, R8 ;  /* 0x0000000505087223 */ /* 0x000fd00000000008 */
[----:B------:R-:W1:Y:S01]  /*af50*/  F2F.F32.F64 R12, R12 ;  /* 0x0000000c000c7310 */ /* 0x000e620000301000 */
[----:B------:R-:W-:-:S07]  /*af60*/  FFMA R14, R9, R9, R8 ;  /* 0x00000009090e7223 */ /* 0x000fce0000000008 */
[----:B------:R-:W-:Y:S01]  /*af70*/  F2F.F64.F32 R4, R14 ;  /* 0x0000000e00047310 */ /* 0x000fe20000201800 */
[----:B0-----:R-:W-:-:S07]  /*af80*/  DMUL R6, R6, 0.5 ;  /* 0x3fe0000006067828 */ /* 0x001fce0000000000 */
[----:B-1----:R-:W0:Y:S01]  /*af90*/  F2F.F64.F32 R8, R12 ;  /* 0x0000000c00087310 */ /* 0x002e220000201800 */
[----:B------:R-:W-:Y:S01]  /*afa0*/  ISETP.NE.AND P0, PT, R0, R29, PT ;  /* 0x0000001d0000720c */ /* 0x000fe20003f05270 */
[----:B0-----:R-:W-:-:S06]  /*afb0*/  DFMA R4, R6, R4, R8 ;  /* 0x000000040604722b */ /* 0x001fcc0000000008 */
[----:B------:R0:W1:Y:S06]  /*afc0*/  F2F.F32.F64 R22, R4 ;  /* 0x0000000400167310 */ /* 0x00006c0000301000 */
[----:B------:R-:W-:Y:S05]  /*afd0*/  @P0 BRA `(.L_x_240) ;  /* 0xfffffff800880947 */ /* 0x000fea000383ffff */
[----:B------:R-:W-:Y:S05]  /*afe0*/  BSYNC.RECONVERGENT B0 ;  /* 0x0000000000007941 */ /* 0x000fea0003800200 */
.L_x_239:
[----:B------:R-:W-:-:S07]  /*aff0*/  MOV R3, R29 ;  /* 0x0000001d00037202 */ /* 0x000fce0000000f00 */
.L_x_238:
[----:B------:R-:W-:-:S13]  /*b000*/  ISETP.NE.AND P0, PT, R28, RZ, PT ;  /* 0x000000ff1c00720c */ /* 0x000fda0003f05270 */
[----:B------:R-:W-:Y:S05]  /*b010*/  @!P0 BRA `(.L_x_241) ;  /* 0x0000000400888947 */ /* 0x000fea0003800000 */
[----:B------:R-:W-:Y:S02]  /*b020*/  IADD3 R0, PT, PT, R28, -0x1, RZ ;  /* 0xffffffff1c007810 */ /* 0x000fe40007ffe0ff */
[----:B------:R-:W-:Y:S02]  /*b030*/  ISETP.NE.AND P1, PT, R30, RZ, PT ;  /* 0x000000ff1e00720c */ /* 0x000fe40003f25270 */
[----:B------:R-:W-:-:S13]  /*b040*/  ISETP.GE.U32.AND P0, PT, R0, 0x3, PT ;  /* 0x000000030000780c */ /* 0x000fda0003f06070 */
[----:B------:R-:W-:Y:S05]  /*b050*/  @!P0 BRA `(.L_x_242) ;  /* 0x0000000000c08947 */ /* 0x000fea0003800000 */
[----:B------:R-:W-:Y:S01]  /*b060*/  IMAD.MOV.U32 R10, RZ, RZ, 0xc ;  /* 0x0000000cff0a7424 */ /* 0x000fe200078e00ff */
[----:B------:R-:W-:-:S03]  /*b070*/  LEA R0, R3, R24, 0x2 ;  /* 0x0000001803007211 */ /* 0x000fc600078e10ff */
[C---:B------:R-:W-:Y:S02]  /*b080*/  IMAD R10, R3.reuse, R10, UR40 ;  /* 0x00000028030a7e24 */ /* 0x040fe4000f8e020a */
[----:B------:R-:W2:Y:S04]  /*b090*/  LDL.64 R12, [R0] ;  /* 0x00000000000c7983 */ /* 0x000ea80000100a00 */
[----:B0-----:R-:W3:Y:S04]  /*b0a0*/  LDL.64 R4, [R10] ;  /* 0x000000000a047983 */ /* 0x001ee80000100a00 */
[----:B------:R-:W4:Y:S04]  /*b0b0*/  LDL.64 R14, [R10+0x8] ;  /* 0x000008000a0e7983 */ /* 0x000f280000100a00 */
[----:B------:R-:W5:Y:S04]  /*b0c0*/  LDL.64 R16, [R10+0x10] ;  /* 0x000010000a107983 */ /* 0x000f680000100a00 */
[----:B------:R-:W5:Y:S04]  /*b0d0*/  LDL.64 R20, [R10+0x18] ;  /* 0x000018000a147983 */ /* 0x000f680000100a00 */
[----:B------:R0:W5:Y:S04]  /*b0e0*/  LDL.64 R18, [R0+0x8] ;  /* 0x0000080000127983 */ /* 0x0001680000100a00 */
[----:B------:R-:W5:Y:S04]  /*b0f0*/  LDL.64 R32, [R10+0x20] ;  /* 0x000020000a207983 */ /* 0x000f680000100a00 */
[----:B------:R0:W5:Y:S01]  /*b100*/  LDL.64 R34, [R10+0x28] ;  /* 0x000028000a227983 */ /* 0x0001620000100a00 */
[----:B-1----:R-:W-:Y:S01]  /*b110*/  F2F.F64.F32 R8, R22 ;  /* 0x0000001600087310 */ /* 0x002fe20000201800 */
[----:B------:R-:W-:Y:S01]  /*b120*/  IADD3 R3, PT, PT, R3, 0x4, RZ ;  /* 0x0000000403037810 */ /* 0x000fe20007ffe0ff */
[----:B---3--:R-:W-:-:S04]  /*b130*/  FMUL R5, R5, R5 ;  /* 0x0000000505057220 */ /* 0x008fc80000400000 */
[----:B------:R-:W-:Y:S02]  /*b140*/  FFMA R7, R4, R4, R5 ;  /* 0x0000000404077223 */ /* 0x000fe40000000005 */
[----:B--2---:R-:W1:Y:S02]  /*b150*/  F2F.F64.F32 R4, R12 ;  /* 0x0000000c00047310 */ /* 0x004e640000201800 */
[----:B----4-:R-:W-:-:S06]  /*b160*/  FFMA R14, R14, R14, R7 ;  /* 0x0000000e0e0e7223 */ /* 0x010fcc0000000007 */
[----:B------:R-:W2:Y:S01]  /*b170*/  F2F.F64.F32 R6, R14 ;  /* 0x0000000e00067310 */ /* 0x000ea20000201800 */
[----:B-1----:R-:W-:-:S08]  /*b180*/  DMUL R4, R4, 0.5 ;  /* 0x3fe0000004047828 */ /* 0x002fd00000000000 */
[----:B--2---:R-:W-:Y:S01]  /*b190*/  DFMA R4, R4, R6, R8 ;  /* 0x000000060404722b */ /* 0x004fe20000000008 */
[----:B-----5:R-:W-:-:S05]  /*b1a0*/  FMUL R16, R16, R16 ;  /* 0x0000001010107220 */ /* 0x020fca0000400000 */
        /* <DEDUP_REMOVED lines=18> */
[----:B------:R-:W-:Y:S01]  /*b2d0*/  FFMA R34, R33, R33, R34 ;  /* 0x0000002121227223 */ /* 0x000fe20000000022 */
[----:B------:R-:W0:Y:S08]  /*b2e0*/  F2F.F64.F32 R6, R19 ;  /* 0x0000001300067310 */ /* 0x000e300000201800 */
[----:B------:R-:W1:Y:S01]  /*b2f0*/  F2F.F32.F64 R4, R4 ;  /* 0x0000000400047310 */ /* 0x000e620000301000 */
[----:B------:R-:W-:-:S07]  /*b300*/  FFMA R8, R35, R35, R34 ;  /* 0x0000002323087223 */ /* 0x000fce0000000022 */
[----:B------:R-:W-:Y:S01]  /*b310*/  F2F.F64.F32 R8, R8 ;  /* 0x0000000800087310 */ /* 0x000fe20000201800 */
[----:B0-----:R-:W-:-:S07]  /*b320*/  DMUL R6, R6, 0.5 ;  /* 0x3fe0000006067828 */ /* 0x001fce0000000000 */
[----:B-1----:R-:W0:Y:S02]  /*b330*/  F2F.F64.F32 R10, R4 ;  /* 0x00000004000a7310 */ /* 0x002e240000201800 */
[----:B0-----:R-:W-:-:S06]  /*b340*/  DFMA R6, R6, R8, R10 ;  /* 0x000000080606722b */ /* 0x001fcc000000000a */
[----:B------:R2:W3:Y:S05]  /*b350*/  F2F.F32.F64 R22, R6 ;  /* 0x0000000600167310 */ /* 0x0004ea0000301000 */
.L_x_242:
[----:B------:R-:W-:Y:S05]  /*b360*/  @!P1 BRA `(.L_x_241) ;  /* 0x0000000000b49947 */ /* 0x000fea0003800000 */
[----:B------:R-:W-:Y:S02]  /*b370*/  ISETP.NE.AND P0, PT, R30, 0x1, PT ;  /* 0x000000011e00780c */ /* 0x000fe40003f05270 */
[----:B------:R-:W-:-:S11]  /*b380*/  ISETP.NE.AND P1, PT, R26, RZ, PT ;  /* 0x000000ff1a00720c */ /* 0x000fd60003f25270 */
[----:B------:R-:W-:Y:S05]  /*b390*/  @!P0 BRA `(.L_x_243) ;  /* 0x0000000000688947 */ /* 0x000fea0003800000 */
[----:B------:R-:W-:Y:S01]  /*b3a0*/  IMAD.MOV.U32 R10, RZ, RZ, 0xc ;  /* 0x0000000cff0a7424 */ /* 0x000fe200078e00ff */
[----:B------:R-:W-:-:S03]  /*b3b0*/  LEA R0, R3, R24, 0x2 ;  /* 0x0000001803007211 */ /* 0x000fc600078e10ff */
[C---:B------:R-:W-:Y:S02]  /*b3c0*/  IMAD R10, R3.reuse, R10, UR40 ;  /* 0x00000028030a7e24 */ /* 0x040fe4000f8e020a */
[----:B------:R-:W4:Y:S04]  /*b3d0*/  LDL.64 R12, [R0] ;  /* 0x00000000000c7983 */ /* 0x000f280000100a00 */
[----:B0-----:R-:W5:Y:S04]  /*b3e0*/  LDL.64 R4, [R10] ;  /* 0x000000000a047983 */ /* 0x001f680000100a00 */
[----:B------:R-:W4:Y:S04]  /*b3f0*/  LDL.64 R14, [R10+0x8] ;  /* 0x000008000a0e7983 */ /* 0x000f280000100a00 */
[----:B------:R-:W4:Y:S01]  /*b400*/  LDL.64 R16, [R10+0x10] ;  /* 0x000010000a107983 */ /* 0x000f220000100a00 */
[----:B-1-3--:R-:W-:Y:S01]  /*b410*/  F2F.F64.F32 R8, R22 ;  /* 0x0000001600087310 */ /* 0x00afe20000201800 */
[----:B------:R-:W-:Y:S01]  /*b420*/  IADD3 R3, PT, PT, R3, 0x2, RZ ;  /* 0x0000000203037810 */ /* 0x000fe20007ffe0ff */
[----:B-----5:R-:W-:-:S04]  /*b430*/  FMUL R5, R5, R5 ;  /* 0x0000000505057220 */ /* 0x020fc80000400000 */
[----:B--2---:R-:W-:Y:S02]  /*b440*/  FFMA R7, R4, R4, R5 ;  /* 0x0000000404077223 */ /* 0x004fe40000000005 */
[----:B----4-:R-:W0:Y:S02]  /*b450*/  F2F.F64.F32 R4, R12 ;  /* 0x0000000c00047310 */ /* 0x010e240000201800 */
[----:B------:R-:W-:-:S06]  /*b460*/  FFMA R14, R14, R14, R7 ;  /* 0x0000000e0e0e7223 */ /* 0x000fcc0000000007 */
[----:B------:R-:W1:Y:S01]  /*b470*/  F2F.F64.F32 R6, R14 ;  /* 0x0000000e00067310 */ /* 0x000e620000201800 */
[----:B0-----:R-:W-:-:S08]  /*b480*/  DMUL R4, R4, 0.5 ;  /* 0x3fe0000004047828 */ /* 0x001fd00000000000 */
[----:B-1----:R-:W-:Y:S01]  /*b490*/  DFMA R4, R4, R6, R8 ;  /* 0x000000060404722b */ /* 0x002fe20000000008 */
[----:B------:R-:W-:Y:S01]  /*b4a0*/  FMUL R16, R16, R16 ;  /* 0x0000001010107220 */ /* 0x000fe20000400000 */
[----:B------:R-:W0:Y:S03]  /*b4b0*/  F2F.F64.F32 R6, R13 ;  /* 0x0000000d00067310 */ /* 0x000e260000201800 */
[----:B------:R-:W-:-:S05]  /*b4c0*/  FFMA R16, R15, R15, R16 ;  /* 0x0000000f0f107223 */ /* 0x000fca0000000010 */
[----:B------:R-:W1:Y:S01]  /*b4d0*/  F2F.F32.F64 R4, R4 ;  /* 0x0000000400047310 */ /* 0x000e620000301000 */
[----:B------:R-:W-:-:S07]  /*b4e0*/  FFMA R8, R17, R17, R16 ;  /* 0x0000001111087223 */ /* 0x000fce0000000010 */
[----:B------:R-:W-:Y:S01]  /*b4f0*/  F2F.F64.F32 R8, R8 ;  /* 0x0000000800087310 */ /* 0x000fe20000201800 */
[----:B0-----:R-:W-:-:S07]  /*b500*/  DMUL R6, R6, 0.5 ;  /* 0x3fe0000006067828 */ /* 0x001fce0000000000 */
[----:B-1----:R-:W0:Y:S02]  /*b510*/  F2F.F64.F32 R10, R4 ;  /* 0x00000004000a7310 */ /* 0x002e240000201800 */
[----:B0-----:R-:W-:-:S06]  /*b520*/  DFMA R6, R6, R8, R10 ;  /* 0x000000080606722b */ /* 0x001fcc000000000a */
[----:B------:R4:W0:Y:S05]  /*b530*/  F2F.F32.F64 R22, R6 ;  /* 0x0000000600167310 */ /* 0x00082a0000301000 */
.L_x_243:
[----:B------:R-:W-:Y:S05]  /*b540*/  @!P1 BRA `(.L_x_241) ;  /* 0x00000000003c9947 */ /* 0x000fea0003800000 */
[----:B------:R-:W-:Y:S01]  /*b550*/  IMAD.MOV.U32 R10, RZ, RZ, 0xc ;  /* 0x0000000cff0a7424 */ /* 0x000fe200078e00ff */
[----:B------:R-:W-:-:S03]  /*b560*/  LEA R0, R3, R24, 0x2 ;  /* 0x0000001803007211 */ /* 0x000fc600078e10ff */
[----:B------:R-:W-:-:S03]  /*b570*/  IMAD R10, R3, R10, UR40 ;  /* 0x00000028030a7e24 */ /* 0x000fc6000f8e020a */
[----:B------:R-:W5:Y:S04]  /*b580*/  LDL R0, [R0] ;  /* 0x0000000000007983 */ /* 0x000f680000100800 */
[----:B0-----:R-:W5:Y:S04]  /*b590*/  LDL.64 R4, [R10] ;  /* 0x000000000a047983 */ /* 0x001f680000100a00 */
[----:B--2-4-:R-:W2:Y:S01]  /*b5a0*/  LDL R6, [R10+0x8] ;  /* 0x000008000a067983 */ /* 0x014ea20000100800 */
[----:B-1-3--:R-:W-:Y:S01]  /*b5b0*/  F2F.F64.F32 R8, R22 ;  /* 0x0000001600087310 */ /* 0x00afe20000201800 */
[----:B-----5:R-:W-:-:S04]  /*b5c0*/  FMUL R5, R5, R5 ;  /* 0x0000000505057220 */ /* 0x020fc80000400000 */
[----:B------:R-:W-:-:S03]  /*b5d0*/  FFMA R3, R4, R4, R5 ;  /* 0x0000000404037223 */ /* 0x000fc60000000005 */
[----:B------:R-:W0:Y:S01]  /*b5e0*/  F2F.F64.F32 R4, R0 ;  /* 0x0000000000047310 */ /* 0x000e220000201800 */
[----:B--2---:R-:W-:-:S07]  /*b5f0*/  FFMA R6, R6, R6, R3 ;  /* 0x0000000606067223 */ /* 0x004fce0000000003 */
[----:B------:R-:W1:Y:S01]  /*b600*/  F2F.F64.F32 R6, R6 ;  /* 0x0000000600067310 */ /* 0x000e620000201800 */
[----:B0-----:R-:W-:-:S08]  /*b610*/  DMUL R4, R4, 0.5 ;  /* 0x3fe0000004047828 */ /* 0x001fd00000000000 */
[----:B-1----:R-:W-:-:S06]  /*b620*/  DFMA R4, R4, R6, R8 ;  /* 0x000000060404722b */ /* 0x002fcc0000000008 */
[----:B------:R0:W1:Y:S05]  /*b630*/  F2F.F32.F64 R22, R4 ;  /* 0x0000000400167310 */ /* 0x00006a0000301000 */
.L_x_241:
[----:B01-3--:R0:W1:Y:S02]  /*b640*/  F2F.F64.F32 R16, R22 ;  /* 0x0000001600107310 */ /* 0x00b0640000201800 */
.L_x_237:
[----:B------:R-:W-:-:S13]  /*b650*/  ISETP.NE.AND P0, PT, R2, 0xa60e8, PT ;  /* 0x000a60e80200780c */ /* 0x000fda0003f05270 */
[----:B------:R-:W-:Y:S05]  /*b660*/  @!P0 BRA `(.L_x_244) ;  /* 0x00000000006c8947 */ /* 0x000fea0003800000 */
[----:B0-----:R-:W-:Y:S01]  /*b670*/  MOV R22, 0x0 ;  /* 0x0000000000167802 */ /* 0x001fe20000000f00 */
[----:B-1----:R0:W-:Y:S01]  /*b680*/  STL.64 [R1+0xf0], R16 ;  /* 0x0000f01001007387 */ /* 0x0021e20000100a00 */
[----:B------:R-:W1:Y:S01]  /*b690*/  LDCU.64 UR4, c[0x4][0x70] ;  /* 0x01000e00ff0477ac */ /* 0x000e620008000a00 */
[----:B------:R-:W-:Y:S01]  /*b6a0*/  MOV R18, UR38 ;  /* 0x0000002600127c02 */ /* 0x000fe20008000f00 */
[----:B------:R0:W3:Y:S01]  /*b6b0*/  LDC.64 R8, c[0x4][R22] ;  /* 0x0100000016087b82 */ /* 0x0000e20000000a00 */
[----:B------:R-:W-:Y:S02]  /*b6c0*/  VIADD R2, R2, 0x1 ;  /* 0x0000000102027836 */ /* 0x000fe40000000000 */
[----:B------:R-:W-:-:S04]  /*b6d0*/  IADD3 R18, P0, PT, R18, 0xf0, RZ ;  /* 0x000000f012127810 */ /* 0x000fc80007f1e0ff */
[----:B------:R-:W-:Y:S02]  /*b6e0*/  IADD3.X R19, PT, PT, RZ, UR39, RZ, P0, !PT ;  /* 0x00000027ff137c10 */ /* 0x000fe400087fe4ff */
[----:B--2-4-:R-:W-:Y:S02]  /*b6f0*/  MOV R6, R18 ;  /* 0x0000001200067202 */ /* 0x014fe40000000f00 */
[----:B------:R-:W-:Y:S01]  /*b700*/  MOV R7, R19 ;  /* 0x0000001300077202 */ /* 0x000fe20000000f00 */
[----:B-1----:R-:W-:Y:S01]  /*b710*/  IMAD.U32 R4, RZ, RZ, UR4 ;  /* 0x00000004ff047e24 */ /* 0x002fe2000f8e00ff */
[----:B0-----:R-:W-:-:S07]  /*b720*/  MOV R5, UR5 ;  /* 0x0000000500057c02 */ /* 0x001fce0008000f00 */
[----:B------:R-:W-:-:S07]  /*b730*/  LEPC R20, `(.L_x_245) ;  /* 0x000000001014794e */ /* 0x000fce0000000000 */
[----:B---3--:R-:W-:Y:S05]  /*b740*/  CALL.ABS.NOINC R8 ;  /* 0x0000000008007343 */ /* 0x008fea0003c00000 */
.L_x_245:
[----:B------:R0:W-:Y:S01]  /*b750*/  STL [R1+0xf0], R2 ;  /* 0x0000f00201007387 */ /* 0x0001e20000100800 */
[----:B------:R0:W1:Y:S01]  /*b760*/  LDC.64 R8, c[0x4][R22] ;  /* 0x0100000016087b82 */ /* 0x0000620000000a00 */
[----:B------:R-:W2:Y:S01]  /*b770*/  LDCU.64 UR4, c[0x4][0x78] ;  /* 0x01000f00ff0477ac */ /* 0x000ea20008000a00 */
[----:B------:R-:W-:Y:S01]  /*b780*/  MOV R6, R18 ;  /* 0x0000001200067202 */ /* 0x000fe20000000f00 */
[----:B------:R-:W-:Y:S02]  /*b790*/  IMAD.MOV.U32 R7, RZ, RZ, R19 ;  /* 0x000000ffff077224 */ /* 0x000fe400078e0013 */
[----:B--2---:R-:W-:Y:S01]  /*b7a0*/  IMAD.U32 R4, RZ, RZ, UR4 ;  /* 0x00000004ff047e24 */ /* 0x004fe2000f8e00ff */
[----:B0-----:R-:W-:-:S07]  /*b7b0*/  MOV R5, UR5 ;  /* 0x0000000500057c02 */ /* 0x001fce0008000f00 */
[----:B------:R-:W-:-:S07]  /*b7c0*/  LEPC R20, `(.L_x_246) ;  /* 0x000000001014794e */ /* 0x000fce0000000000 */
[----:B-1----:R-:W-:Y:S05]  /*b7d0*/  CALL.ABS.NOINC R8 ;  /* 0x0000000008007343 */ /* 0x002fea0003c00000 */
.L_x_246:
[----:B------:R-:W-:Y:S01]  /*b7e0*/  UMOV UR4, 0xd2f1a9fc ;  /* 0xd2f1a9fc00047882 */ /* 0x000fe20000000000 */
[----:B------:R-:W-:Y:S02]  /*b7f0*/  UMOV UR5, 0x3f60624d ;  /* 0x3f60624d00057882 */ /* 0x000fe40000000000 */
[----:B------:R-:W-:-:S14]  /*b800*/  DSETP.GT.AND P0, PT, R16, UR4, PT ;  /* 0x0000000410007e2a */ /* 0x000fdc000bf04000 */
[----:B------:R-:W-:Y:S05]  /*b810*/  @P0 BRA `(.L_x_247) ;  /* 0xffffff8000dc0947 */ /* 0x000fea000383ffff */
.L_x_244:
[----:B------:R-:W-:Y:S05]  /*b820*/  BSYNC.RECONVERGENT B6 ;  /* 0x0000000000067941 */ /* 0x000fea0003800200 */
.L_x_84:
[----:B------:R-:W3:Y:S01]  /*b830*/  LDCU UR4, c[0x0][0x3ac] ;  /* 0x00007580ff0477ac */ /* 0x000ee20008000800 */
[----:B------:R-:W-:Y:S01]  /*b840*/  CS2R R14, SRZ ;  /* 0x00000000000e7805 */ /* 0x000fe2000001ff00 */
[----:B---3--:R-:W-:-:S09]  /*b850*/  UISETP.GE.AND UP0, UPT, UR4, 0x2, UPT ;  /* 0x000000020400788c */ /* 0x008fd2000bf06270 */
[----:B------:R-:W-:Y:S05]  /*b860*/  BRA.U !UP0, `(.L_x_248) ;  /* 0x0000001908cc7547 */ /* 0x000fea000b800000 */
[----:B------:R-:W3:Y:S01]  /*b870*/  LDC.U16 R0, c[0x0][0x3ac] ;  /* 0x0000eb00ff007b82 */ /* 0x000ee20000000400 */
[----:B------:R-:W-:Y:S01]  /*b880*/  HFMA2 R4, -RZ, RZ, 0, 0 ;  /* 0x00000000ff047431 */ /* 0x000fe200000001ff */
[----:B------:R-:W-:Y:S01]  /*b890*/  BSSY.RECONVERGENT B0, `(.L_x_249) ;  /* 0x00001af000007945 */ /* 0x000fe20003800200 */
[----:B------:R-:W-:Y:S01]  /*b8a0*/  IADD3 R2, PT, PT, R1, 0x34, RZ ;  /* 0x0000003401027810 */ /* 0x000fe20007ffe0ff */
[----:B------:R-:W-:Y:S01]  /*b8b0*/  IMAD.MOV.U32 R14, RZ, RZ, RZ ;  /* 0x000000ffff0e7224 */ /* 0x000fe200078e00ff */
[----:B------:R-:W-:Y:S02]  /*b8c0*/  PRMT R3, RZ, 0x7610, R3 ;  /* 0x00007610ff037816 */ /* 0x000fe40000000003 */
[----:B------:R-:W-:-:S07]  /*b8d0*/  PRMT R5, RZ, 0x7610, R5 ;  /* 0x00007610ff057816 */ /* 0x000fce0000000005 */
.L_x_305:
[C---:B------:R-:W-:Y:S01]  /*b8e0*/  IMAD R11, R4.reuse, 0xc, R1 ;  /* 0x0000000c040b7824 */ /* 0x040fe200078e0201 */
[----:B------:R-:W0:Y:S04]  /*b8f0*/  LDC R13, c[0x0][0x3ac] ;  /* 0x0000eb00ff0d7b82 */ /* 0x000e280000000800 */
[----:B--2-45:R2:W5:Y:S04]  /*b900*/  LDL R7, [R11] ;  /* 0x000000000b077983 */ /* 0x0345680000100800 */
[----:B------:R2:W5:Y:S04]  /*b910*/  LDL R8, [R11+0x4] ;  /* 0x000004000b087983 */ /* 0x0005680000100800 */
[----:B------:R2:W5:Y:S01]  /*b920*/  LDL R9, [R11+0x8] ;  /* 0x000008000b097983 */ /* 0x0005620000100800 */
[----:B------:R-:W-:Y:S01]  /*b930*/  IADD3 R12, PT, PT, R4, 0x1, RZ ;  /* 0x00000001040c7810 */ /* 0x000fe20007ffe0ff */
[----:B------:R-:W-:Y:S01]  /*b940*/  BSSY.RECONVERGENT B1, `(.L_x_250) ;  /* 0x00000d6000017945 */ /* 0x000fe20003800200 */
[----:B------:R-:W-:Y:S01]  /*b950*/  MOV R15, R4 ;  /* 0x00000004000f7202 */ /* 0x000fe20000000f00 */
[----:B------:R-:W-:Y:S01]  /*b960*/  IMAD.IADD R10, R25, 0x1, -R4 ;  /* 0x00000001190a7824 */ /* 0x000fe200078e0a04 */
[----:B------:R-:W-:-:S02]  /*b970*/  ISETP.NE.AND P0, PT, R12, R25, PT ;  /* 0x000000190c00720c */ /* 0x000fc40003f05270 */
[----:B0-----:R-:W-:Y:S02]  /*b980*/  IADD3 R6, PT, PT, -R4, -0x2, R13 ;  /* 0xfffffffe04067810 */ /* 0x001fe40007ffe10d */
[----:B------:R-:W-:Y:S02]  /*b990*/  MOV R4, R12 ;  /* 0x0000000c00047202 */ /* 0x000fe40000000f00 */
[----:B------:R-:W-:-:S13]  /*b9a0*/  ISETP.GE.U32.AND P1, PT, R6, 0x7, PT ;  /* 0x000000070600780c */ /* 0x000fda0003f26070 */
[----:B--2---:R-:W-:Y:S05]  /*b9b0*/  @!P1 BRA `(.L_x_251) ;  /* 0x0000000c00389947 */ /* 0x004fea0003800000 */
[----:B------:R-:W-:Y:S01]  /*b9c0*/  LOP3.LUT R13, R10, 0xfffffff8, RZ, 0xc0, !PT ;  /* 0xfffffff80a0d7812 */ /* 0x000fe200078ec0ff */
[----:B------:R-:W-:Y:S01]  /*b9d0*/  BSSY.RECONVERGENT B2, `(.L_x_252) ;  /* 0x00000cb000027945 */ /* 0x000fe20003800200 */
[----:B------:R-:W-:Y:S01]  /*b9e0*/  MOV R11, R15 ;  /* 0x0000000f000b7202 */ /* 0x000fe20000000f00 */
[----:B------:R-:W-:Y:S02]  /*b9f0*/  IMAD R12, R15, 0xc, R2 ;  /* 0x0000000c0f0c7824 */ /* 0x000fe400078e0202 */
[----:B------:R-:W-:-:S07]  /*ba00*/  IMAD.MOV R13, RZ, RZ, -R13 ;  /* 0x000000ffff0d7224 */ /* 0x000fce00078e0a0d */
.L_x_277:
[----:B------:R-:W2:Y:S04]  /*ba10*/  LDL R15, [R12+-0x24] ;  /* 0xffffdc000c0f7983 */ /* 0x000ea80000100800 */
[----:B------:R-:W4:Y:S04]  /*ba20*/  LDL R6, [R12+-0x28] ;  /* 0xffffd8000c067983 */ /* 0x000f280000100800 */
[----:B-1----:R-:W3:Y:S01]  /*ba30*/  LDL R16, [R12+-0x20] ;  /* 0xffffe0000c107983 */ /* 0x002ee20000100800 */
[----:B------:R-:W-:Y:S01]  /*ba40*/  IADD3 R13, PT, PT, R13, 0x8, RZ ;  /* 0x000000080d0d7810 */ /* 0x000fe20007ffe0ff */
[----:B------:R-:W-:Y:S03]  /*ba50*/  BSSY.RECONVERGENT B3, `(.L_x_253) ;  /* 0x0000015000037945 */ /* 0x000fe60003800200 */
[----:B------:R-:W-:Y:S01]  /*ba60*/  ISETP.NE.AND P1, PT, R13, RZ, PT ;  /* 0x000000ff0d00720c */ /* 0x000fe20003f25270 */
[----:B--2--5:R-:W-:Y:S01]  /*ba70*/  FADD R15, -R8, R15 ;  /* 0x0000000f080f7221 */ /* 0x024fe20000000100 */
[----:B----4-:R-:W-:-:S03]  /*ba80*/  FADD R6, -R7, R6 ;  /* 0x0000000607067221 */ /* 0x010fc60000000100 */
[----:B------:R-:W-:Y:S01]  /*ba90*/  FMUL R15, R15, R15 ;  /* 0x0000000f0f0f7220 */ /* 0x000fe20000400000 */
[----:B---3--:R-:W-:-:S03]  /*baa0*/  FADD R16, -R9, R16 ;  /* 0x0000001009107221 */ /* 0x008fc60000000100 */
        /* <DEDUP_REMOVED lines=11> */
.L_x_254:
[----:B------:R-:W-:Y:S01]  /*bb60*/  FMUL.FTZ R15, R18, R17 ;  /* 0x00000011120f7220 */ /* 0x000fe20000410000 */
[----:B------:R-:W-:-:S03]  /*bb70*/  FMUL.FTZ R16, R17, 0.5 ;  /* 0x3f00000011107820 */ /* 0x000fc60000410000 */
[----:B------:R-:W-:-:S04]  /*bb80*/  FFMA R6, -R15, R15, R18 ;  /* 0x0000000f0f067223 */ /* 0x000fc80000000112 */
[----:B------:R-:W-:-:S07]  /*bb90*/  FFMA R15, R6, R16, R15 ;  /* 0x00000010060f7223 */ /* 0x000fce000000000f */
.L_x_255:
[----:B------:R-:W-:Y:S05]  /*bba0*/  BSYNC.RECONVERGENT B3 ;  /* 0x0000000000037941 */ /* 0x000fea0003800200 */
.L_x_253:
[----:B------:R-:W2:Y:S04]  /*bbb0*/  LDL R17, [R12+-0x18] ;  /* 0xffffe8000c117983 */ /* 0x000ea80000100800 */
[----:B------:R-:W3:Y:S04]  /*bbc0*/  LDL R6, [R12+-0x1c] ;  /* 0xffffe4000c067983 */ /* 0x000ee80000100800 */
[----:B------:R-:W4:Y:S01]  /*bbd0*/  LDL R16, [R12+-0x14] ;  /* 0xffffec000c107983 */ /* 0x000f220000100800 */
[----:B------:R-:W-:Y:S01]  /*bbe0*/  BSSY.RECONVERGENT B3, `(.L_x_256) ;  /* 0x0000014000037945 */ /* 0x000fe20003800200 */
[----:B--2---:R-:W-:Y:S01]  /*bbf0*/  FADD R17, -R8, R17 ;  /* 0x0000001108117221 */ /* 0x004fe20000000100 */
[----:B---3--:R-:W-:-:S03]  /*bc00*/  FADD R6, -R7, R6 ;  /* 0x0000000607067221 */ /* 0x008fc60000000100 */
[----:B------:R-:W-:Y:S01]  /*bc10*/  FMUL R17, R17, R17 ;  /* 0x0000001111117220 */ /* 0x000fe20000400000 */
[----:B----4-:R-:W-:-:S03]  /*bc20*/  FADD R16, -R9, R16 ;  /* 0x0000001009107221 */ /* 0x010fc60000000100 */
[----:B------:R-:W-:-:S04]  /*bc30*/  FFMA R17, R6, R6, R17 ;  /* 0x0000000606117223 */ /* 0x000fc80000000011 */
[----:B------:R-:W-:Y:S01]  /*bc40*/  FFMA R19, R16, R16, R17 ;  /* 0x0000001010137223 */ /* 0x000fe20000000011 */
[----:B------:R-:W-:-:S03]  /*bc50*/  FADD R17, R15, R14 ;  /* 0x0000000e0f117221 */ /* 0x000fc60000000000 */
[----:B------:R0:W1:Y:S01]  /*bc60*/  MUFU.RSQ R16, R19 ;  /* 0x0000001300107308 */ /* 0x0000620000001400 */
[----:B------:R-:W-:-:S04]  /*bc70*/  IADD3 R6, PT, PT, R19, -0xd000000, RZ ;  /* 0xf300000013067810 */ /* 0x000fc80007ffe0ff */
[----:B------:R-:W-:-:S13]  /*bc80*/  ISETP.GT.U32.AND P2, PT, R6, 0x727fffff, PT ;  /* 0x727fffff0600780c */ /* 0x000fda0003f44070 */
[----:B01----:R-:W-:Y:S05]  /*bc90*/  @!P2 BRA `(.L_x_257) ;  /* 0x000000000010a947 */ /* 0x003fea0003800000 */
[----:B------:R-:W-:Y:S01]  /*bca0*/  IMAD.MOV.U32 R6, RZ, RZ, R19 ;  /* 0x000000ffff067224 */ /* 0x000fe200078e0013 */
[----:B------:R-:W-:-:S07]  /*bcb0*/  MOV R34, 0xbcd0 ;  /* 0x0000bcd000227802 */ /* 0x000fce0000000f00 */
[----:B------:R-:W-:Y:S05]  /*bcc0*/  CALL.REL.NOINC `($__internal_1_$__cuda_sm20_sqrt_rn_f32_slowpath) ;  /* 0x0000001c009c7944 */ /* 0x000fea0003c00000 */
[----:B------:R-:W-:Y:S05]  /*bcd0*/  BRA `(.L_x_258) ;  /* 0x0000000000107947 */ /* 0x000fea0003800000 */
.L_x_257:
[----:B------:R-:W-:Y:S01]  /*bce0*/  FMUL.FTZ R6, R19, R16 ;  /* 0x0000001013067220 */ /* 0x000fe20000410000 */
[----:B------:R-:W-:-:S03]  /*bcf0*/  FMUL.FTZ R14, R16, 0.5 ;  /* 0x3f000000100e7820 */ /* 0x000fc60000410000 */
[----:B------:R-:W-:-:S04]  /*bd00*/  FFMA R15, -R6, R6, R19 ;  /* 0x00000006060f7223 */ /* 0x000fc80000000113 */
[----:B------:R-:W-:-:S07]  /*bd10*/  FFMA R6, R15, R14, R6 ;  /* 0x0000000e0f067223 */ /* 0x000fce0000000006 */
.L_x_258:
[----:B------:R-:W-:Y:S05]  /*bd20*/  BSYNC.RECONVERGENT B3 ;  /* 0x0000000000037941 */ /* 0x000fea0003800200 */
.L_x_256:
[----:B------:R-:W2:Y:S04]  /*bd30*/  LDL R15, [R12+-0xc] ;  /* 0xfffff4000c0f7983 */ /* 0x000ea80000100800 */
[----:B------:R-:W3:Y:S04]  /*bd40*/  LDL R14, [R12+-0x10] ;  /* 0xfffff0000c0e7983 */ /* 0x000ee80000100800 */
[----:B------:R-:W4:Y:S01]  /*bd50*/  LDL R16, [R12+-0x8] ;  /* 0xfffff8000c107983 */ /* 0x000f220000100800 */
[----:B------:R-:W-:Y:S01]  /*bd60*/  BSSY.RECONVERGENT B3, `(.L_x_259) ;  /* 0x0000014000037945 */ /* 0x000fe20003800200 */
[----:B------:R-:W-:Y:S01]  /*bd70*/  FADD R17, R17, R6 ;  /* 0x0000000611117221 */ /* 0x000fe20000000000 */
[----:B--2---:R-:W-:Y:S01]  /*bd80*/  FADD R15, -R8, R15 ;  /* 0x0000000f080f7221 */ /* 0x004fe20000000100 */
        /* <DEDUP_REMOVED lines=12> */
[----:B------:R-:W-:Y:S05]  /*be50*/  BRA `(.L_x_261) ;  /* 0x0000000000107947 */ /* 0x000fea0003800000 */
.L_x_260:
[----:B------:R-:W-:Y:S01]  /*be60*/  FMUL.FTZ R6, R15, R16 ;  /* 0x000000100f067220 */ /* 0x000fe20000410000 */
[----:B------:R-:W-:-:S03]  /*be70*/  FMUL.FTZ R14, R16, 0.5 ;  /* 0x3f000000100e7820 */ /* 0x000fc60000410000 */
[----:B------:R-:W-:-:S04]  /*be80*/  FFMA R15, -R6, R6, R15 ;  /* 0x00000006060f7223 */ /* 0x000fc8000000010f */
[----:B------:R-:W-:-:S07]  /*be90*/  FFMA R6, R15, R14, R6 ;  /* 0x0000000e0f067223 */ /* 0x000fce0000000006 */
.L_x_261:
[----:B------:R-:W-:Y:S05]  /*bea0*/  BSYNC.RECONVERGENT B3 ;  /* 0x0000000000037941 */ /* 0x000fea0003800200 */
.L_x_259:
[----:B------:R-:W2:Y:S04]  /*beb0*/  LDL R15, [R12] ;  /* 0x000000000c0f7983 */ /* 0x000ea80000100800 */
[----:B------:R-:W3:Y:S04]  /*bec0*/  LDL R14, [R12+-0x4] ;  /* 0xfffffc000c0e7983 */ /* 0x000ee80000100800 */
[----:B------:R-:W4:Y:S01]  /*bed0*/  LDL R16, [R12+0x4] ;  /* 0x000004000c107983 */ /* 0x000f220000100800 */
        /* <DEDUP_REMOVED lines=8> */
[----:B------:R-:W-:Y:S01]  /*bf60*/  VIADD R14, R15, 0xf3000000 ;  /* 0xf30000000f0e7836 */ /* 0x000fe20000000000 */
[----:B------:R0:W1:Y:S04]  /*bf70*/  MUFU.RSQ R16, R15 ;  /* 0x0000000f00107308 */ /* 0x0000680000001400 */
[----:B------:R-:W-:-:S13]  /*bf80*/  ISETP.GT.U32.AND P2, PT, R14, 0x727fffff, PT ;  /* 0x727fffff0e00780c */ /* 0x000fda0003f44070 */
[----:B01----:R-:W-:Y:S05]  /*bf90*/  @!P2 BRA `(.L_x_263) ;  /* 0x000000000010a947 */ /* 0x003fea0003800000 */
[----:B------:R-:W-:Y:S02]  /*bfa0*/  MOV R6, R15 ;  /* 0x0000000f00067202 */ /* 0x000fe40000000f00 */
[----:B------:R-:W-:-:S07]  /*bfb0*/  MOV R34, 0xbfd0 ;  /* 0x0000bfd000227802 */ /* 0x000fce0000000f00 */
[----:B------:R-:W-:Y:S05]  /*bfc0*/  CALL.REL.NOINC `($__internal_1_$__cuda_sm20_sqrt_rn_f32_slowpath) ;  /* 0x0000001800dc7944 */ /* 0x000fea0003c00000 */
[----:B------:R-:W-:Y:S05]  /*bfd0*/  BRA `(.L_x_264) ;  /* 0x0000000000107947 */ /* 0x000fea0003800000 */
.L_x_263:
[----:B------:R-:W-:Y:S01]  /*bfe0*/  FMUL.FTZ R6, R15, R16 ;  /* 0x000000100f067220 */ /* 0x000fe20000410000 */
[----:B------:R-:W-:-:S03]  /*bff0*/  FMUL.FTZ R14, R16, 0.5 ;  /* 0x3f000000100e7820 */ /* 0x000fc60000410000 */
[----:B------:R-:W-:-:S04]  /*c000*/  FFMA R15, -R6, R6, R15 ;  /* 0x00000006060f7223 */ /* 0x000fc8000000010f */
[----:B------:R-:W-:-:S07]  /*c010*/  FFMA R6, R15, R14, R6 ;  /* 0x0000000e0f067223 */ /* 0x000fce0000000006 */
.L_x_264:
[----:B------:R-:W-:Y:S05]  /*c020*/  BSYNC.RECONVERGENT B3 ;  /* 0x0000000000037941 */ /* 0x000fea0003800200 */
.L_x_262:
[----:B------:R-:W2:Y:S04]  /*c030*/  LDL R15, [R12+0xc] ;  /* 0x00000c000c0f7983 */ /* 0x000ea80000100800 */
[----:B------:R-:W3:Y:S04]  /*c040*/  LDL R14, [R12+0x8] ;  /* 0x000008000c0e7983 */ /* 0x000ee80000100800 */
        /* <DEDUP_REMOVED lines=17> */
.L_x_266:
[----:B------:R-:W-:Y:S01]  /*c160*/  FMUL.FTZ R6, R15, R16 ;  /* 0x000000100f067220 */ /* 0x000fe20000410000 */
[----:B------:R-:W-:-:S03]  /*c170*/  FMUL.FTZ R14, R16, 0.5 ;  /* 0x3f000000100e7820 */ /* 0x000fc60000410000 */
[----:B------:R-:W-:-:S04]  /*c180*/  FFMA R15, -R6, R6, R15 ;  /* 0x00000006060f7223 */ /* 0x000fc8000000010f */
[----:B------:R-:W-:-:S07]  /*c190*/  FFMA R6, R15, R14, R6 ;  /* 0x0000000e0f067223 */ /* 0x000fce0000000006 */
.L_x_267:
[----:B------:R-:W-:Y:S05]  /*c1a0*/  BSYNC.RECONVERGENT B3 ;  /* 0x0000000000037941 */ /* 0x000fea0003800200 */
.L_x_265:
        /* <DEDUP_REMOVED lines=19> */
.L_x_269:
[----:B------:R-:W-:Y:S01]  /*c2e0*/  FMUL.FTZ R6, R15, R16 ;  /* 0x000000100f067220 */ /* 0x000fe20000410000 */
[----:B------:R-:W-:-:S03]  /*c2f0*/  FMUL.FTZ R14, R16, 0.5 ;  /* 0x3f000000100e7820 */ /* 0x000fc60000410000 */
[----:B------:R-:W-:-:S04]  /*c300*/  FFMA R15, -R6, R6, R15 ;  /* 0x00000006060f7223 */ /* 0x000fc8000000010f */
[----:B------:R-:W-:-:S07]  /*c310*/  FFMA R6, R15, R14, R6 ;  /* 0x0000000e0f067223 */ /* 0x000fce0000000006 */
.L_x_270:
[----:B------:R-:W-:Y:S05]  /*c320*/  BSYNC.RECONVERGENT B3 ;  /* 0x0000000000037941 */ /* 0x000fea0003800200 */
.L_x_268:
        /* <DEDUP_REMOVED lines=19> */
.L_x_272:
[----:B------:R-:W-:Y:S01]  /*c460*/  FMUL.FTZ R6, R15, R16 ;  /* 0x000000100f067220 */ /* 0x000fe20000410000 */
[----:B------:R-:W-:-:S03]  /*c470*/  FMUL.FTZ R14, R16, 0.5 ;  /* 0x3f000000100e7820 */ /* 0x000fc60000410000 */
[----:B------:R-:W-:-:S04]  /*c480*/  FFMA R15, -R6, R6, R15 ;  /* 0x00000006060f7223 */ /* 0x000fc8000000010f */
[----:B------:R-:W-:-:S07]  /*c490*/  FFMA R6, R15, R14, R6 ;  /* 0x0000000e0f067223 */ /* 0x000fce0000000006 */
.L_x_273:
[----:B------:R-:W-:Y:S05]  /*c4a0*/  BSYNC.RECONVERGENT B3 ;  /* 0x0000000000037941 */ /* 0x000fea0003800200 */
.L_x_271:
        /* <DEDUP_REMOVED lines=20> */
.L_x_275:
[----:B------:R-:W-:Y:S01]  /*c5f0*/  FMUL.FTZ R14, R15, R16 ;  /* 0x000000100f0e7220 */ /* 0x000fe20000410000 */
[----:B------:R-:W-:-:S03]  /*c600*/  FMUL.FTZ R6, R16, 0.5 ;  /* 0x3f00000010067820 */ /* 0x000fc60000410000 */
[----:B------:R-:W-:-:S04]  /*c610*/  FFMA R15, -R14, R14, R15 ;  /* 0x0000000e0e0f7223 */ /* 0x000fc8000000010f */
[----:B------:R-:W-:-:S07]  /*c620*/  FFMA R14, R15, R6, R14 ;  /* 0x000000060f0e7223 */ /* 0x000fce000000000e */
.L_x_276:
[----:B------:R-:W-:Y:S05]  /*c630*/  BSYNC.RECONVERGENT B3 ;  /* 0x0000000000037941 */ /* 0x000fea0003800200 */
.L_x_274:
[----:B------:R-:W-:Y:S01]  /*c640*/  FADD R14, R17, R14 ;  /* 0x0000000e110e7221 */ /* 0x000fe20000000000 */
[----:B------:R-:W-:Y:S01]  /*c650*/  IADD3 R11, PT, PT, R11, 0x8, RZ ;  /* 0x000000080b0b7810 */ /* 0x000fe20007ffe0ff */
[----:B------:R-:W-:Y:S01]  /*c660*/  VIADD R12, R12, 0x60 ;  /* 0x000000600c0c7836 */ /* 0x000fe20000000000 */
[----:B------:R-:W-:Y:S06]  /*c670*/  @P1 BRA `(.L_x_277) ;  /* 0xfffffff000e41947 */ /* 0x000fec000383ffff */
[----:B------:R-:W-:Y:S05]  /*c680*/  BSYNC.RECONVERGENT B2 ;  /* 0x0000000000027941 */ /* 0x000fea0003800200 */
.L_x_252:
[----:B------:R-:W-:-:S07]  /*c690*/  IADD3 R12, PT, PT, R11, 0x1, RZ ;  /* 0x000000010b0c7810 */ /* 0x000fce0007ffe0ff */
.L_x_251:
[----:B------:R-:W-:Y:S05]  /*c6a0*/  BSYNC.RECONVERGENT B1 ;  /* 0x0000000000017941 */ /* 0x000fea0003800200 */
.L_x_250:
[----:B------:R-:W-:Y:S01]  /*c6b0*/  LOP3.LUT P1, RZ, R10, 0x7, RZ, 0xc0, !PT ;  /* 0x000000070aff7812 */ /* 0x000fe2000782c0ff */
[----:B------:R-:W-:-:S12]  /*c6c0*/  BSSY.RECONVERGENT B1, `(.L_x_278) ;  /* 0x00000c8000017945 */ /* 0x000fd80003800200 */
[----:B------:R-:W-:Y:S05]  /*c6d0*/  @!P1 BRA `(.L_x_279) ;  /* 0x0000000c00189947 */ /* 0x000fea0003800000 */
[----:B------:R-:W-:Y:S01]  /*c6e0*/  LOP3.LUT R11, RZ, R5, RZ, 0x33, !PT ;  /* 0x00000005ff0b7212 */ /* 0x000fe200078e33ff */
[----:B------:R-:W-:Y:S03]  /*c6f0*/  BSSY.RECONVERGENT B2, `(.L_x_280) ;  /* 0x000006a000027945 */ /* 0x000fe60003800200 */
[----:B---3--:R-:W-:-:S04]  /*c700*/  IADD3 R11, PT, PT, R0, R11, RZ ;  /* 0x0000000b000b7210 */ /* 0x008fc80007ffe0ff */
[----:B------:R-:W-:-:S05]  /*c710*/  LOP3.LUT R15, R11, 0x7, RZ, 0xc0, !PT ;  /* 0x000000070b0f7812 */ /* 0x000fca00078ec0ff */
[----:B------:R-:W-:-:S05]  /*c720*/  VIADD R6, R15, 0xffffffff ;  /* 0xffffffff0f067836 */ /* 0x000fca0000000000 */
[----:B------:R-:W-:-:S13]  /*c730*/  ISETP.GE.U32.AND P1, PT, R6, 0x3, PT ;  /* 0x000000030600780c */ /* 0x000fda0003f26070 */
[----:B------:R-:W-:Y:S05]  /*c740*/  @!P1 BRA `(.L_x_281) ;  /* 0x0000000400909947 */ /* 0x000fea0003800000 */
[----:B------:R-:W-:-:S05]  /*c750*/  IMAD R10, R12, 0xc, R1 ;  /* 0x0000000c0c0a7824 */ /* 0x000fca00078e0201 */
[----:B------:R-:W2:Y:S04]  /*c760*/  LDL R11, [R10+0x4] ;  /* 0x000004000a0b7983 */ /* 0x000ea80000100800 */
[----:B------:R-:W3:Y:S04]  /*c770*/  LDL R6, [R10] ;  /* 0x000000000a067983 */ /* 0x000ee80000100800 */
[----:B-1----:R-:W4:Y:S01]  /*c780*/  LDL R16, [R10+0x8] ;  /* 0x000008000a107983 */ /* 0x002f220000100800 */
        /* <DEDUP_REMOVED lines=16> */
.L_x_283:
[----:B------:R-:W-:Y:S01]  /*c890*/  FMUL.FTZ R11, R16, R13 ;  /* 0x0000000d100b7220 */ /* 0x000fe20000410000 */
[----:B------:R-:W-:-:S03]  /*c8a0*/  FMUL.FTZ R13, R13, 0.5 ;  /* 0x3f0000000d0d7820 */ /* 0x000fc60000410000 */
[----:B------:R-:W-:-:S04]  /*c8b0*/  FFMA R6, -R11, R11, R16 ;  /* 0x0000000b0b067223 */ /* 0x000fc80000000110 */
[----:B------:R-:W-:-:S07]  /*c8c0*/  FFMA R11, R6, R13, R11 ;  /* 0x0000000d060b7223 */ /* 0x000fce000000000b */
.L_x_284:
[----:B------:R-:W-:Y:S05]  /*c8d0*/  BSYNC.RECONVERGENT B3 ;  /* 0x0000000000037941 */ /* 0x000fea0003800200 */
.L_x_282:
        /* <DEDUP_REMOVED lines=19> */
.L_x_286:
[----:B------:R-:W-:Y:S01]  /*ca10*/  FMUL.FTZ R6, R19, R16 ;  /* 0x0000001013067220 */ /* 0x000fe20000410000 */
[----:B------:R-:W-:-:S03]  /*ca20*/  FMUL.FTZ R13, R16, 0.5 ;  /* 0x3f000000100d7820 */ /* 0x000fc60000410000 */
[----:B------:R-:W-:-:S04]  /*ca30*/  FFMA R11, -R6, R6, R19 ;  /* 0x00000006060b7223 */ /* 0x000fc80000000113 */
[----:B------:R-:W-:-:S07]  /*ca40*/  FFMA R6, R11, R13, R6 ;  /* 0x0000000d0b067223 */ /* 0x000fce0000000006 */
.L_x_287:
[----:B------:R-:W-:Y:S05]  /*ca50*/  BSYNC.RECONVERGENT B3 ;  /* 0x0000000000037941 */ /* 0x000fea0003800200 */
.L_x_285:
        /* <DEDUP_REMOVED lines=19> */
.L_x_289:
[----:B------:R-:W-:Y:S01]  /*cb90*/  FMUL.FTZ R6, R19, R14 ;  /* 0x0000000e13067220 */ /* 0x000fe20000410000 */
[----:B------:R-:W-:-:S03]  /*cba0*/  FMUL.FTZ R13, R14, 0.5 ;  /* 0x3f0000000e0d7820 */ /* 0x000fc60000410000 */
[----:B------:R-:W-:-:S04]  /*cbb0*/  FFMA R11, -R6, R6, R19 ;  /* 0x00000006060b7223 */ /* 0x000fc80000000113 */
[----:B------:R-:W-:-:S07]  /*cbc0*/  FFMA R6, R11, R13, R6 ;  /* 0x0000000d0b067223 */ /* 0x000fce0000000006 */
.L_x_290:
[----:B------:R-:W-:Y:S05]  /*cbd0*/  BSYNC.RECONVERGENT B3 ;  /* 0x0000000000037941 */ /* 0x000fea0003800200 */
.L_x_288:
        /* <DEDUP_REMOVED lines=20> */
.L_x_292:
[----:B------:R-:W-:Y:S01]  /*cd20*/  FMUL.FTZ R14, R13, R16 ;  /* 0x000000100d0e7220 */ /* 0x000fe20000410000 */
[----:B------:R-:W-:-:S03]  /*cd30*/  FMUL.FTZ R6, R16, 0.5 ;  /* 0x3f00000010067820 */ /* 0x000fc60000410000 */
[----:B------:R-:W-:-:S04]  /*cd40*/  FFMA R11, -R14, R14, R13 ;  /* 0x0000000e0e0b7223 */ /* 0x000fc8000000010d */
[----:B------:R-:W-:-:S07]  /*cd50*/  FFMA R14, R11, R6, R14 ;  /* 0x000000060b0e7223 */ /* 0x000fce000000000e */
.L_x_293:
[----:B------:R-:W-:Y:S05]  /*cd60*/  BSYNC.RECONVERGENT B3 ;  /* 0x0000000000037941 */ /* 0x000fea0003800200 */
.L_x_291:
[----:B------:R-:W-:Y:S01]  /*cd70*/  FADD R14, R17, R14 ;  /* 0x0000000e110e7221 */ /* 0x000fe20000000000 */
[----:B------:R-:W-:-:S07]  /*cd80*/  IADD3 R12, PT, PT, R12, 0x4, RZ ;  /* 0x000000040c0c7810 */ /* 0x000fce0007ffe0ff */
.L_x_281:
[----:B------:R-:W-:Y:S05]  /*cd90*/  BSYNC.RECONVERGENT B2 ;  /* 0x0000000000027941 */ /* 0x000fea0003800200 */
.L_x_280:
[----:B------:R-:W-:-:S13]  /*cda0*/  LOP3.LUT P1, RZ, R15, 0x3, RZ, 0xc0, !PT ;  /* 0x000000030fff7812 */ /* 0x000fda000782c0ff */
[----:B------:R-:W-:Y:S05]  /*cdb0*/  @!P1 BRA `(.L_x_279) ;  /* 0x0000000400609947 */ /* 0x000fea0003800000 */
[----:B------:R-:W-:Y:S01]  /*cdc0*/  LOP3.LUT R11, R3, 0x3, RZ, 0x3c, !PT ;  /* 0x00000003030b7812 */ /* 0x000fe200078e3cff */
[----:B------:R-:W-:Y:S04]  /*cdd0*/  BSSY.RECONVERGENT B2, `(.L_x_294) ;  /* 0x0000039000027945 */ /* 0x000fe80003800200 */
[----:B------:R-:W-:-:S05]  /*cde0*/  IMAD.IADD R15, R0, 0x1, R11 ;  /* 0x00000001000f7824 */ /* 0x000fca00078e020b */
[----:B------:R-:W-:-:S04]  /*cdf0*/  LOP3.LUT R6, R15, 0x3, RZ, 0xc0, !PT ;  /* 0x000000030f067812 */ /* 0x000fc800078ec0ff */
        /* <DEDUP_REMOVED lines=12> */
[----:B-1----:R-:W-:-:S04]  /*cec0*/  FFMA R16, R10, R10, R11 ;  /* 0x0000000a0a107223 */ /* 0x002fc8000000000b */
        /* <DEDUP_REMOVED lines=9> */
.L_x_297:
[----:B------:R-:W-:Y:S01]  /*cf60*/  FMUL.FTZ R11, R16, R13 ;  /* 0x0000000d100b7220 */ /* 0x000fe20000410000 */
[----:B------:R-:W-:-:S03]  /*cf70*/  FMUL.FTZ R10, R13, 0.5 ;  /* 0x3f0000000d0a7820 */ /* 0x000fc60000410000 */
[----:B------:R-:W-:-:S04]  /*cf80*/  FFMA R6, -R11, R11, R16 ;  /* 0x0000000b0b067223 */ /* 0x000fc80000000110 */
[----:B------:R-:W-:-:S07]  /*cf90*/  FFMA R11, R6, R10, R11 ;  /* 0x0000000a060b7223 */ /* 0x000fce000000000b */
.L_x_298:
[----:B------:R-:W-:Y:S05]  /*cfa0*/  BSYNC.RECONVERGENT B3 ;  /* 0x0000000000037941 */ /* 0x000fea0003800200 */
.L_x_296:
        /* <DEDUP_REMOVED lines=20> */
.L_x_300:
[----:B------:R-:W-:Y:S01]  /*d0f0*/  FMUL.FTZ R14, R17, R10 ;  /* 0x0000000a110e7220 */ /* 0x000fe20000410000 */
[----:B------:R-:W-:-:S03]  /*d100*/  FMUL.FTZ R6, R10, 0.5 ;  /* 0x3f0000000a067820 */ /* 0x000fc60000410000 */
[----:B------:R-:W-:-:S04]  /*d110*/  FFMA R11, -R14, R14, R17 ;  /* 0x0000000e0e0b7223 */ /* 0x000fc80000000111 */
[----:B------:R-:W-:-:S07]  /*d120*/  FFMA R14, R11, R6, R14 ;  /* 0x000000060b0e7223 */ /* 0x000fce000000000e */
.L_x_301:
[----:B------:R-:W-:Y:S05]  /*d130*/  BSYNC.RECONVERGENT B3 ;  /* 0x0000000000037941 */ /* 0x000fea0003800200 */
.L_x_299:
[----:B------:R-:W-:Y:S01]  /*d140*/  FADD R14, R13, R14 ;  /* 0x0000000e0d0e7221 */ /* 0x000fe20000000000 */
[----:B------:R-:W-:-:S07]  /*d150*/  IADD3 R12, PT, PT, R12, 0x2, RZ ;  /* 0x000000020c0c7810 */ /* 0x000fce0007ffe0ff */
.L_x_295:
[----:B------:R-:W-:Y:S05]  /*d160*/  BSYNC.RECONVERGENT B2 ;  /* 0x0000000000027941 */ /* 0x000fea0003800200 */
.L_x_294:
[----:B------:R-:W-:-:S04]  /*d170*/  LOP3.LUT R6, R15, 0x1, RZ, 0xc0, !PT ;  /* 0x000000010f067812 */ /* 0x000fc800078ec0ff */
[----:B------:R-:W-:-:S13]  /*d180*/  ISETP.NE.U32.AND P1, PT, R6, 0x1, PT ;  /* 0x000000010600780c */ /* 0x000fda0003f25070 */
[----:B------:R-:W-:Y:S05]  /*d190*/  @P1 BRA `(.L_x_279) ;  /* 0x0000000000681947 */ /* 0x000fea0003800000 */
        /* <DEDUP_REMOVED lines=11> */
[----:B------:R0:W2:Y:S01]  /*d250*/  MUFU.RSQ R9, R10 ;  /* 0x0000000a00097308 */ /* 0x0000a20000001400 */
[----:B------:R-:W-:-:S04]  /*d260*/  IADD3 R6, PT, PT, R10, -0xd000000, RZ ;  /* 0xf30000000a067810 */ /* 0x000fc80007ffe0ff */
[----:B------:R-:W-:-:S13]  /*d270*/  ISETP.GT.U32.AND P1, PT, R6, 0x727fffff, PT ;  /* 0x727fffff0600780c */ /* 0x000fda0003f24070 */
[----:B0-2---:R-:W-:Y:S05]  /*d280*/  @!P1 BRA `(.L_x_303) ;  /* 0x0000000000149947 */ /* 0x005fea0003800000 */
[----:B------:R-:W-:Y:S01]  /*d290*/  IMAD.MOV.U32 R6, RZ, RZ, R10 ;  /* 0x000000ffff067224 */ /* 0x000fe200078e000a */
[----:B------:R-:W-:-:S07]  /*d2a0*/  MOV R34, 0xd2c0 ;  /* 0x0000d2c000227802 */ /* 0x000fce0000000f00 */
[----:B-1----:R-:W-:Y:S05]  /*d2b0*/  CALL.REL.NOINC `($__internal_1_$__cuda_sm20_sqrt_rn_f32_slowpath) ;  /* 0x0000000800207944 */ /* 0x002fea0003c00000 */
[----:B------:R-:W-:Y:S01]  /*d2c0*/  MOV R7, R6 ;  /* 0x0000000600077202 */ /* 0x000fe20000000f00 */
[----:B------:R-:W-:Y:S06]  /*d2d0*/  BRA `(.L_x_304) ;  /* 0x0000000000107947 */ /* 0x000fec0003800000 */
.L_x_303:
[----:B------:R-:W-:Y:S01]  /*d2e0*/  FMUL.FTZ R7, R10, R9 ;  /* 0x000000090a077220 */ /* 0x000fe20000410000 */
[----:B------:R-:W-:-:S03]  /*d2f0*/  FMUL.FTZ R8, R9, 0.5 ;  /* 0x3f00000009087820 */ /* 0x000fc60000410000 */
[----:B------:R-:W-:-:S04]  /*d300*/  FFMA R6, -R7, R7, R10 ;  /* 0x0000000707067223 */ /* 0x000fc8000000010a */
[----:B------:R-:W-:-:S07]  /*d310*/  FFMA R7, R6, R8, R7 ;  /* 0x0000000806077223 */ /* 0x000fce0000000007 */
.L_x_304:
[----:B------:R-:W-:Y:S05]  /*d320*/  BSYNC.RECONVERGENT B2 ;  /* 0x0000000000027941 */ /* 0x000fea0003800200 */
.L_x_302:
[----:B------:R-:W-:-:S07]  /*d330*/  FADD R14, R14, R7 ;  /* 0x000000070e0e7221 */ /* 0x000fce0000000000 */
.L_x_279:
[----:B------:R-:W-:Y:S05]  /*d340*/  BSYNC.RECONVERGENT B1 ;  /* 0x0000000000017941 */ /* 0x000fea0003800200 */
.L_x_278:
[----:B------:R-:W-:Y:S01]  /*d350*/  IADD3 R5, PT, PT, R5, 0x1, RZ ;  /* 0x0000000105057810 */ /* 0x000fe20007ffe0ff */
[----:B------:R-:W-:Y:S01]  /*d360*/  VIADD R3, R3, 0x1 ;  /* 0x0000000103037836 */ /* 0x000fe20000000000 */
[----:B------:R-:W-:Y:S06]  /*d370*/  @P0 BRA `(.L_x_305) ;  /* 0xffffffe400580947 */ /* 0x000fec000383ffff */
[----:B------:R-:W-:Y:S05]  /*d380*/  BSYNC.RECONVERGENT B0 ;  /* 0x0000000000007941 */ /* 0x000fea0003800200 */
.L_x_249:
[----:B------:R-:W0:Y:S02]  /*d390*/  F2F.F64.F32 R14, R14 ;  /* 0x0000000e000e7310 */ /* 0x000e240000201800 */
.L_x_248:
[----:B------:R-:W-:Y:S01]  /*d3a0*/  UMOV UR4, 0x779a6b51 ;  /* 0x779a6b5100047882 */ /* 0x000fe20000000000 */
[----:B------:R-:W-:Y:S02]  /*d3b0*/  UMOV UR5, 0x402fe29c ;  /* 0x402fe29c00057882 */ /* 0x000fe40000000000 */
[----:B0-----:R-:W-:Y:S01]  /*d3c0*/  DSETP.GT.AND P0, PT, R14, UR4, PT ;  /* 0x000000040e007e2a */ /* 0x001fe2000bf04000 */
[----:B------:R-:W-:Y:S01]  /*d3d0*/  UMOV UR4, 0xd566cf42 ;  /* 0xd566cf4200047882 */ /* 0x000fe20000000000 */
[----:B------:R-:W-:-:S04]  /*d3e0*/  UMOV UR5, 0x40308ae7 ;  /* 0x40308ae700057882 */ /* 0x000fc80000000000 */
[----:B------:R-:W-:-:S14]  /*d3f0*/  DSETP.GEU.OR P0, PT, R14, UR4, !P0 ;  /* 0x000000040e007e2a */ /* 0x000fdc000c70e400 */
[----:B------:R-:W0:Y:S01]  /*d400*/  @!P0 LDC.64 R2, c[0x0][0x380] ;  /* 0x0000e000ff028b82 */ /* 0x000e220000000a00 */
[----:B------:R-:W-:Y:S02]  /*d410*/  @!P0 MOV R4, 0x0 ;  /* 0x0000000000048802 */ /* 0x000fe40000000f00 */
[----:B------:R-:W-:Y:S01]  /*d420*/  @!P0 MOV R5, 0x3ff00000 ;  /* 0x3ff0000000058802 */ /* 0x000fe20000000f00 */
[----:B0-----:R-:W-:-:S05]  /*d430*/  @!P0 IMAD.WIDE R2, R23, 0x8, R2 ;  /* 0x0000000817028825 */ /* 0x001fca00078e0202 */
[----:B------:R0:W-:Y:S01]  /*d440*/  @!P0 STG.E.64 desc[UR36][R2.64], R4 ;  /* 0x0000000402008986 */ /* 0x0001e2000c101b24 */
[----:B------:R-:W-:Y:S05]  /*d450*/  @!P0 EXIT ;  /* 0x000000000000894d */ /* 0x000fea0003800000 */
[----:B------:R-:W-:Y:S01]  /*d460*/  UMOV UR4, 0x3f7ced91 ;  /* 0x3f7ced9100047882 */ /* 0x000fe20000000000 */
[----:B------:R-:W-:Y:S02]  /*d470*/  UMOV UR5, 0x4030de35 ;  /* 0x4030de3500057882 */ /* 0x000fe40000000000 */
[----:B------:R-:W-:Y:S01]  /*d480*/  DSETP.GT.AND P0, PT, R14, UR4, PT ;  /* 0x000000040e007e2a */ /* 0x000fe2000bf04000 */
[----:B------:R-:W-:Y:S01]  /*d490*/  UMOV UR4, 0xd916872b ;  /* 0xd916872b00047882 */ /* 0x000fe20000000000 */
[----:B------:R-:W-:-:S04]  /*d4a0*/  UMOV UR5, 0x403177ce ;  /* 0x403177ce00057882 */ /* 0x000fc80000000000 */
[----:B------:R-:W-:-:S14]  /*d4b0*/  DSETP.GEU.OR P0, PT, R14, UR4, !P0 ;  /* 0x000000040e007e2a */ /* 0x000fdc000c70e400 */
[----:B0-----:R-:W0:Y:S01]  /*d4c0*/  @!P0 LDC.64 R2, c[0x0][0x388] ;  /* 0x0000e200ff028b82 */ /* 0x001e220000000a00 */
[----:B------:R-:W-:Y:S01]  /*d4d0*/  @!P0 IMAD.MOV.U32 R4, RZ, RZ, 0x0 ;  /* 0x00000000ff048424 */ /* 0x000fe200078e00ff */
[----:B------:R-:W-:Y:S01]  /*d4e0*/  @!P0 MOV R5, 0x3ff00000 ;  /* 0x3ff0000000058802 */ /* 0x000fe20000000f00 */
[----:B0-----:R-:W-:-:S05]  /*d4f0*/  @!P0 IMAD.WIDE R2, R23, 0x8, R2 ;  /* 0x0000000817028825 */ /* 0x001fca00078e0202 */
[----:B------:R0:W-:Y:S01]  /*d500*/  @!P0 STG.E.64 desc[UR36][R2.64], R4 ;  /* 0x0000000402008986 */ /* 0x0001e2000c101b24 */
[----:B------:R-:W-:Y:S05]  /*d510*/  @!P0 EXIT ;  /* 0x000000000000894d */ /* 0x000fea0003800000 */
[----:B0-----:R-:W0:Y:S01]  /*d520*/  LDC.64 R2, c[0x0][0x390] ;  /* 0x0000e400ff027b82 */ /* 0x001e220000000a00 */
[----:B------:R-:W-:Y:S01]  /*d530*/  MOV R4, 0x0 ;  /* 0x0000000000047802 */ /* 0x000fe20000000f00 */
[----:B------:R-:W-:Y:S02]  /*d540*/  IMAD.MOV.U32 R5, RZ, RZ, 0x3ff00000 ;  /* 0x3ff00000ff057424 */ /* 0x000fe400078e00ff */
[----:B0-----:R-:W-:-:S05]  /*d550*/  IMAD.WIDE R2, R23, 0x8, R2 ;  /* 0x0000000817027825 */ /* 0x001fca00078e0202 */
[----:B------:R-:W-:Y:S01]  /*d560*/  STG.E.64 desc[UR36][R2.64], R4 ;  /* 0x0000000402007986 */ /* 0x000fe2000c101b24 */
[----:B------:R-:W-:Y:S05]  /*d570*/  EXIT ;  /* 0x000000000000794d */ /* 0x000fea0003800000 */
        .weak           $__internal_0_$__cuda_sm20_div_rn_f64_full
        .type           $__internal_0_$__cuda_sm20_div_rn_f64_full,@function
        .size           $__internal_0_$__cuda_sm20_div_rn_f64_full,($__internal_1_$__cuda_sm20_sqrt_rn_f32_slowpath - $__internal_0_$__cuda_sm20_div_rn_f64_full)
$__internal_0_$__cuda_sm20_div_rn_f64_full:
[C---:B------:R-:W-:Y:S01]  /*d580*/  FSETP.GEU.AND P0, PT, |R5|.reuse, 1.469367938527859385e-39, PT ;  /* 0x001000000500780b */ /* 0x040fe20003f0e200 */
[----:B------:R-:W-:Y:S01]  /*d590*/  IMAD.MOV.U32 R32, RZ, RZ, 0x1ca00000 ;  /* 0x1ca00000ff207424 */ /* 0x000fe200078e00ff */
[----:B------:R-:W-:Y:S01]  /*d5a0*/  LOP3.LUT R34, R5, 0x800fffff, RZ, 0xc0, !PT ;  /* 0x800fffff05227812 */ /* 0x000fe200078ec0ff */
[----:B------:R-:W-:Y:S01]  /*d5b0*/  BSSY.RECONVERGENT B2, `(.L_x_306) ;  /* 0x0000055000027945 */ /* 0x000fe20003800200 */
[----:B------:R-:W-:Y:S02]  /*d5c0*/  FSETP.GEU.AND P2, PT, |R37|, 1.469367938527859385e-39, PT ;  /* 0x001000002500780b */ /* 0x000fe40003f4e200 */
[----:B------:R-:W-:Y:S02]  /*d5d0*/  LOP3.LUT R35, R34, 0x3ff00000, RZ, 0xfc, !PT ;  /* 0x3ff0000022237812 */ /* 0x000fe400078efcff */
[----:B------:R-:W-:Y:S02]  /*d5e0*/  MOV R34, R4 ;  /* 0x0000000400227202 */ /* 0x000fe40000000f00 */
[----:B------:R-:W-:-:S02]  /*d5f0*/  MOV R38, 0x1 ;  /* 0x0000000100267802 */ /* 0x000fc40000000f00 */
[----:B------:R-:W-:Y:S01]  /*d600*/  LOP3.LUT R47, R37, 0x7ff00000, RZ, 0xc0, !PT ;  /* 0x7ff00000252f7812 */ /* 0x000fe200078ec0ff */
[----:B------:R-:W-:Y:S01]  /*d610*/  @!P0 DMUL R34, R4, 8.98846567431157953865e+307 ;  /* 0x7fe0000004228828 */ /* 0x000fe20000000000 */
[----:B------:R-:W-:-:S03]  /*d620*/  LOP3.LUT R46, R5, 0x7ff00000, RZ, 0xc0, !PT ;  /* 0x7ff00000052e7812 */ /* 0x000fc600078ec0ff */
[----:B------:R-:W-:Y:S02]  /*d630*/  @!P2 LOP3.LUT R22, R5, 0x7ff00000, RZ, 0xc0, !PT ;  /* 0x7ff000000516a812 */ /* 0x000fe400078ec0ff */
[----:B------:R-:W0:Y:S01]  /*d640*/  MUFU.RCP64H R39, R35 ;  /* 0x0000002300277308 */ /* 0x000e220000001800 */
[C---:B------:R-:W-:Y:S02]  /*d650*/  ISETP.GE.U32.AND P1, PT, R47.reuse, R46, PT ;  /* 0x0000002e2f00720c */ /* 0x040fe40003f26070 */
[----:B------:R-:W-:Y:S02]  /*d660*/  @!P2 ISETP.GE.U32.AND P3, PT, R47, R22, PT ;  /* 0x000000162f00a20c */ /* 0x000fe40003f66070 */
[----:B------:R-:W-:Y:S02]  /*d670*/  MOV R22, R46 ;  /* 0x0000002e00167202 */ /* 0x000fe40000000f00 */
[----:B------:R-:W-:Y:S02]  /*d680*/  @!P2 SEL R31, R32, 0x63400000, !P3 ;  /* 0x63400000201fa807 */ /* 0x000fe40005800000 */
[----:B------:R-:W-:-:S02]  /*d690*/  @!P0 LOP3.LUT R22, R35, 0x7ff00000, RZ, 0xc0, !PT ;  /* 0x7ff0000023168812 */ /* 0x000fc400078ec0ff */
[----:B------:R-:W-:-:S03]  /*d6a0*/  @!P2 LOP3.LUT R31, R31, 0x80000000, R37, 0xf8, !PT ;  /* 0x800000001f1fa812 */ /* 0x000fc600078ef825 */
[----:B------:R-:W-:Y:S01]  /*d6b0*/  VIADD R46, R22, 0xffffffff ;  /* 0xffffffff162e7836 */ /* 0x000fe20000000000 */
[----:B0-----:R-:W-:-:S08]  /*d6c0*/  DFMA R40, R38, -R34, 1 ;  /* 0x3ff000002628742b */ /* 0x001fd00000000822 */
[----:B------:R-:W-:-:S08]  /*d6d0*/  DFMA R40, R40, R40, R40 ;  /* 0x000000282828722b */ /* 0x000fd00000000028 */
[----:B------:R-:W-:Y:S01]  /*d6e0*/  DFMA R42, R38, R40, R38 ;  /* 0x00000028262a722b */ /* 0x000fe20000000026 */
[----:B------:R-:W-:Y:S02]  /*d6f0*/  SEL R39, R32, 0x63400000, !P1 ;  /* 0x6340000020277807 */ /* 0x000fe40004800000 */
[----:B------:R-:W-:Y:S01]  /*d700*/  @!P2 LOP3.LUT R41, R31, 0x100000, RZ, 0xfc, !PT ;  /* 0x001000001f29a812 */ /* 0x000fe200078efcff */
[----:B------:R-:W-:Y:S01]  /*d710*/  IMAD.MOV.U32 R31, RZ, RZ, R47 ;  /* 0x000000ffff1f7224 */ /* 0x000fe200078e002f */
[----:B------:R-:W-:Y:S02]  /*d720*/  LOP3.LUT R39, R39, 0x800fffff, R37, 0xf8, !PT ;  /* 0x800fffff27277812 */ /* 0x000fe400078ef825 */
[----:B------:R-:W-:Y:S01]  /*d730*/  MOV R38, R36 ;  /* 0x0000002400267202 */ /* 0x000fe20000000f00 */
[----:B------:R-:W-:Y:S01]  /*d740*/  DFMA R44, R42, -R34, 1 ;  /* 0x3ff000002a2c742b */ /* 0x000fe20000000822 */
[----:B------:R-:W-:-:S06]  /*d750*/  @!P2 MOV R40, RZ ;  /* 0x000000ff0028a202 */ /* 0x000fcc0000000f00 */
[----:B------:R-:W-:Y:S02]  /*d760*/  @!P2 DFMA R38, R38, 2, -R40 ;  /* 0x400000002626a82b */ /* 0x000fe40000000828 */
[----:B------:R-:W-:-:S08]  /*d770*/  DFMA R44, R42, R44, R42 ;  /* 0x0000002c2a2c722b */ /* 0x000fd0000000002a */
[----:B------:R-:W-:Y:S01]  /*d780*/  @!P2 LOP3.LUT R31, R39, 0x7ff00000, RZ, 0xc0, !PT ;  /* 0x7ff00000271fa812 */ /* 0x000fe200078ec0ff */
[----:B------:R-:W-:-:S03]  /*d790*/  DMUL R40, R44, R38 ;  /* 0x000000262c287228 */ /* 0x000fc60000000000 */
[----:B------:R-:W-:-:S04]  /*d7a0*/  IADD3 R42, PT, PT, R31, -0x1, RZ ;  /* 0xffffffff1f2a7810 */ /* 0x000fc80007ffe0ff */
[----:B------:R-:W-:Y:S01]  /*d7b0*/  ISETP.GT.U32.AND P0, PT, R42, 0x7feffffe, PT ;  /* 0x7feffffe2a00780c */ /* 0x000fe20003f04070 */
[----:B------:R-:W-:-:S03]  /*d7c0*/  DFMA R42, R40, -R34, R38 ;  /* 0x80000022282a722b */ /* 0x000fc60000000026 */
[----:B------:R-:W-:-:S05]  /*d7d0*/  ISETP.GT.U32.OR P0, PT, R46, 0x7feffffe, P0 ;  /* 0x7feffffe2e00780c */ /* 0x000fca0000704470 */
[----:B------:R-:W-:-:S08]  /*d7e0*/  DFMA R40, R44, R42, R40 ;  /* 0x0000002a2c28722b */ /* 0x000fd00000000028 */
[----:B------:R-:W-:Y:S05]  /*d7f0*/  @P0 BRA `(.L_x_307) ;  /* 0x00000000006c0947 */ /* 0x000fea0003800000 */
[----:B------:R-:W-:-:S04]  /*d800*/  LOP3.LUT R36, R5, 0x7ff00000, RZ, 0xc0, !PT ;  /* 0x7ff0000005247812 */ /* 0x000fc800078ec0ff */
[CC--:B------:R-:W-:Y:S02]  /*d810*/  VIADDMNMX R22, R47.reuse, -R36.reuse, 0xb9600000, !PT ;  /* 0xb96000002f167446 */ /* 0x0c0fe40007800924 */
[----:B------:R-:W-:Y:S01]  /*d820*/  ISETP.GE.U32.AND P0, PT, R47, R36, PT ;  /* 0x000000242f00720c */ /* 0x000fe20003f06070 */
[----:B------:R-:W-:Y:S01]  /*d830*/  IMAD.MOV.U32 R36, RZ, RZ, RZ ;  /* 0x000000ffff247224 */ /* 0x000fe200078e00ff */
[----:B------:R-:W-:Y:S02]  /*d840*/  VIMNMX R22, PT, PT, R22, 0x46a00000, PT ;  /* 0x46a0000016167848 */ /* 0x000fe40003fe0100 */
[----:B------:R-:W-:-:S04]  /*d850*/  SEL R31, R32, 0x63400000, !P0 ;  /* 0x63400000201f7807 */ /* 0x000fc80004000000 */
[----:B------:R-:W-:-:S04]  /*d860*/  IADD3 R22, PT, PT, -R31, R22, RZ ;  /* 0x000000161f167210 */ /* 0x000fc80007ffe1ff */
[----:B------:R-:W-:-:S06]  /*d870*/  IADD3 R37, PT, PT, R22, 0x7fe00000, RZ ;  /* 0x7fe0000016257810 */ /* 0x000fcc0007ffe0ff */
[----:B------:R-:W-:-:S10]  /*d880*/  DMUL R42, R40, R36 ;  /* 0x00000024282a7228 */ /* 0x000fd40000000000 */
[----:B------:R-:W-:-:S13]  /*d890*/  FSETP.GTU.AND P0, PT, |R43|, 1.469367938527859385e-39, PT ;  /* 0x001000002b00780b */ /* 0x000fda0003f0c200 */
[----:B------:R-:W-:Y:S05]  /*d8a0*/  @P0 BRA `(.L_x_308) ;  /* 0x0000000000940947 */ /* 0x000fea0003800000 */
[----:B------:R-:W-:Y:S01]  /*d8b0*/  DFMA R34, R40, -R34, R38 ;  /* 0x800000222822722b */ /* 0x000fe20000000026 */
[----:B------:R-:W-:-:S09]  /*d8c0*/  MOV R36, RZ ;  /* 0x000000ff00247202 */ /* 0x000fd20000000f00 */
[C---:B------:R-:W-:Y:S02]  /*d8d0*/  FSETP.NEU.AND P0, PT, R35.reuse, RZ, PT ;  /* 0x000000ff2300720b */ /* 0x040fe40003f0d000 */
[----:B------:R-:W-:-:S04]  /*d8e0*/  LOP3.LUT R31, R35, 0x80000000, R5, 0x48, !PT ;  /* 0x80000000231f7812 */ /* 0x000fc800078e4805 */
[----:B------:R-:W-:-:S07]  /*d8f0*/  LOP3.LUT R37, R31, R37, RZ, 0xfc, !PT ;  /* 0x000000251f257212 */ /* 0x000fce00078efcff */
[----:B------:R-:W-:Y:S05]  /*d900*/  @!P0 BRA `(.L_x_308) ;  /* 0x00000000007c8947 */ /* 0x000fea0003800000 */
[----:B------:R-:W-:Y:S01]  /*d910*/  IADD3 R5, PT, PT, -R22, RZ, RZ ;  /* 0x000000ff16057210 */ /* 0x000fe20007ffe1ff */
[----:B------:R-:W-:Y:S01]  /*d920*/  IMAD.MOV.U32 R4, RZ, RZ, RZ ;  /* 0x000000ffff047224 */ /* 0x000fe200078e00ff */
[----:B------:R-:W-:-:S05]  /*d930*/  DMUL.RP R36, R40, R36 ;  /* 0x0000002428247228 */ /* 0x000fca0000008000 */
[----:B------:R-:W-:-:S05]  /*d940*/  DFMA R4, R42, -R4, R40 ;  /* 0x800000042a04722b */ /* 0x000fca0000000028 */
[----:B------:R-:W-:Y:S02]  /*d950*/  LOP3.LUT R31, R37, R31, RZ, 0x3c, !PT ;  /* 0x0000001f251f7212 */ /* 0x000fe400078e3cff */
[----:B------:R-:W-:-:S04]  /*d960*/  IADD3 R4, PT, PT, -R22, -0x43300000, RZ ;  /* 0xbcd0000016047810 */ /* 0x000fc80007ffe1ff */
[----:B------:R-:W-:-:S04]  /*d970*/  FSETP.NEU.AND P0, PT, |R5|, R4, PT ;  /* 0x000000040500720b */ /* 0x000fc80003f0d200 */
[----:B------:R-:W-:Y:S02]  /*d980*/  FSEL R42, R36, R42, !P0 ;  /* 0x0000002a242a7208 */ /* 0x000fe40004000000 */
[----:B------:R-:W-:Y:S01]  /*d990*/  FSEL R43, R31, R43, !P0 ;  /* 0x0000002b1f2b7208 */ /* 0x000fe20004000000 */
[----:B------:R-:W-:Y:S06]  /*d9a0*/  BRA `(.L_x_308) ;  /* 0x0000000000547947 */ /* 0x000fec0003800000 */
.L_x_307:
[----:B------:R-:W-:-:S14]  /*d9b0*/  DSETP.NAN.AND P0, PT, R36, R36, PT ;  /* 0x000000242400722a */ /* 0x000fdc0003f08000 */
[----:B------:R-:W-:Y:S05]  /*d9c0*/  @P0 BRA `(.L_x_309) ;  /* 0x0000000000440947 */ /* 0x000fea0003800000 */
[----:B------:R-:W-:-:S14]  /*d9d0*/  DSETP.NAN.AND P0, PT, R4, R4, PT ;  /* 0x000000040400722a */ /* 0x000fdc0003f08000 */
[----:B------:R-:W-:Y:S05]  /*d9e0*/  @P0 BRA `(.L_x_310) ;  /* 0x0000000000300947 */ /* 0x000fea0003800000 */
[----:B------:R-:W-:Y:S02]  /*d9f0*/  ISETP.NE.AND P0, PT, R31, R22, PT ;  /* 0x000000161f00720c */ /* 0x000fe40003f05270 */
[----:B------:R-:W-:Y:S02]  /*da00*/  MOV R42, 0x0 ;  /* 0x00000000002a7802 */ /* 0x000fe40000000f00 */
[----:B------:R-:W-:-:S09]  /*da10*/  MOV R43, 0xfff80000 ;  /* 0xfff80000002b7802 */ /* 0x000fd20000000f00 */
[----:B------:R-:W-:Y:S05]  /*da20*/  @!P0 BRA `(.L_x_308) ;  /* 0x0000000000348947 */ /* 0x000fea0003800000 */
[----:B------:R-:W-:Y:S02]  /*da30*/  ISETP.NE.AND P0, PT, R31, 0x7ff00000, PT ;  /* 0x7ff000001f00780c */ /* 0x000fe40003f05270 */
[----:B------:R-:W-:Y:S02]  /*da40*/  LOP3.LUT R43, R37, 0x80000000, R5, 0x48, !PT ;  /* 0x80000000252b7812 */ /* 0x000fe400078e4805 */
[----:B------:R-:W-:-:S13]  /*da50*/  ISETP.EQ.OR P0, PT, R22, RZ, !P0 ;  /* 0x000000ff1600720c */ /* 0x000fda0004702670 */
[----:B------:R-:W-:Y:S01]  /*da60*/  @P0 LOP3.LUT R4, R43, 0x7ff00000, RZ, 0xfc, !PT ;  /* 0x7ff000002b040812 */ /* 0x000fe200078efcff */
[----:B------:R-:W-:Y:S01]  /*da70*/  @!P0 IMAD.MOV.U32 R42, RZ, RZ, RZ ;  /* 0x000000ffff2a8224 */ /* 0x000fe200078e00ff */
[----:B------:R-:W-:Y:S02]  /*da80*/  @P0 MOV R42, RZ ;  /* 0x000000ff002a0202 */ /* 0x000fe40000000f00 */
[----:B------:R-:W-:Y:S01]  /*da90*/  @P0 MOV R43, R4 ;  /* 0x00000004002b0202 */ /* 0x000fe20000000f00 */
[----:B------:R-:W-:Y:S06]  /*daa0*/  BRA `(.L_x_308) ;  /* 0x0000000000147947 */ /* 0x000fec0003800000 */
.L_x_310:
[----:B------:R-:W-:Y:S01]  /*dab0*/  LOP3.LUT R43, R5, 0x80000, RZ, 0xfc, !PT ;  /* 0x00080000052b7812 */ /* 0x000fe200078efcff */
[----:B------:R-:W-:Y:S01]  /*dac0*/  IMAD.MOV.U32 R42, RZ, RZ, R4 ;  /* 0x000000ffff2a7224 */ /* 0x000fe200078e0004 */
[----:B------:R-:W-:Y:S06]  /*dad0*/  BRA `(.L_x_308) ;  /* 0x0000000000087947 */ /* 0x000fec0003800000 */
.L_x_309:
[----:B------:R-:W-:Y:S02]  /*dae0*/  LOP3.LUT R43, R37, 0x80000, RZ, 0xfc, !PT ;  /* 0x00080000252b7812 */ /* 0x000fe400078efcff */
[----:B------:R-:W-:-:S07]  /*daf0*/  MOV R42, R36 ;  /* 0x00000024002a7202 */ /* 0x000fce0000000f00 */
.L_x_308:
[----:B------:R-:W-:Y:S05]  /*db00*/  BSYNC.RECONVERGENT B2 ;  /* 0x0000000000027941 */ /* 0x000fea0003800200 */
.L_x_306:
[----:B------:R-:W-:Y:S01]  /*db10*/  MOV R4, R20 ;  /* 0x0000001400047202 */ /* 0x000fe20000000f00 */
[----:B------:R-:W-:-:S04]  /*db20*/  IMAD.MOV.U32 R5, RZ, RZ, 0x0 ;  /* 0x00000000ff057424 */ /* 0x000fc800078e00ff */
[----:B------:R-:W-:Y:S05]  /*db30*/  RET.REL.NODEC R4 `(_Z13self_assemblePdS_S_PfS0_iij) ;  /* 0xffffff2404307950 */ /* 0x000fea0003c3ffff */
        .weak           $__internal_1_$__cuda_sm20_sqrt_rn_f32_slowpath
        .type           $__internal_1_$__cuda_sm20_sqrt_rn_f32_slowpath,@function
        .size           $__internal_1_$__cuda_sm20_sqrt_rn_f32_slowpath,($__internal_2_$__cuda_sm3x_div_rn_noftz_f32_slowpath - $__internal_1_$__cuda_sm20_sqrt_rn_f32_slowpath)
$__internal_1_$__cuda_sm20_sqrt_rn_f32_slowpath:
[----:B------:R-:W-:-:S13]  /*db40*/  LOP3.LUT P3, RZ, R6, 0x7fffffff, RZ, 0xc0, !PT ;  /* 0x7fffffff06ff7812 */ /* 0x000fda000786c0ff */
[----:B------:R-:W-:Y:S01]  /*db50*/  @!P3 MOV R20, R6 ;  /* 0x000000060014b202 */ /* 0x000fe20000000f00 */
[----:B------:R-:W-:Y:S06]  /*db60*/  @!P3 BRA `(.L_x_311) ;  /* 0x000000000040b947 */ /* 0x000fec0003800000 */
[----:B------:R-:W-:-:S13]  /*db70*/  FSETP.GEU.FTZ.AND P3, PT, R6, RZ, PT ;  /* 0x000000ff0600720b */ /* 0x000fda0003f7e000 */
[----:B------:R-:W-:Y:S01]  /*db80*/  @!P3 MOV R20, 0x7fffffff ;  /* 0x7fffffff0014b802 */ /* 0x000fe20000000f00 */
[----:B------:R-:W-:Y:S06]  /*db90*/  @!P3 BRA `(.L_x_311) ;  /* 0x000000000034b947 */ /* 0x000fec0003800000 */
[----:B------:R-:W-:-:S13]  /*dba0*/  FSETP.GTU.FTZ.AND P3, PT, |R6|, +INF , PT ;  /* 0x7f8000000600780b */ /* 0x000fda0003f7c200 */
[----:B------:R-:W-:Y:S01]  /*dbb0*/  @P3 FADD.FTZ R20, R6, 1 ;  /* 0x3f80000006143421 */ /* 0x000fe20000010000 */
[----:B------:R-:W-:Y:S06]  /*dbc0*/  @P3 BRA `(.L_x_311) ;  /* 0x0000000000283947 */ /* 0x000fec0003800000 */
[----:B------:R-:W-:-:S13]  /*dbd0*/  FSETP.NEU.FTZ.AND P3, PT, |R6|, +INF , PT ;  /* 0x7f8000000600780b */ /* 0x000fda0003f7d200 */
[----:B------:R-:W-:-:S04]  /*dbe0*/  @P3 FFMA R21, R6, 1.84467440737095516160e+19, RZ ;  /* 0x5f80000006153823 */ /* 0x000fc800000000ff */
[----:B------:R-:W0:Y:S02]  /*dbf0*/  @P3 MUFU.RSQ R20, R21 ;  /* 0x0000001500143308 */ /* 0x000e240000001400 */
[----:B0-----:R-:W-:Y:S01]  /*dc00*/  @P3 FMUL.FTZ R32, R21, R20 ;  /* 0x0000001415203220 */ /* 0x001fe20000410000 */
[----:B------:R-:W-:Y:S01]  /*dc10*/  @P3 FMUL.FTZ R33, R20, 0.5 ;  /* 0x3f00000014213820 */ /* 0x000fe20000410000 */
[----:B------:R-:W-:Y:S02]  /*dc20*/  @!P3 IMAD.MOV.U32 R20, RZ, RZ, R6 ;  /* 0x000000ffff14b224 */ /* 0x000fe400078e0006 */
[----:B------:R-:W-:-:S04]  /*dc30*/  @P3 FADD.FTZ R31, -R32, -RZ ;  /* 0x800000ff201f3221 */ /* 0x000fc80000010100 */
[----:B------:R-:W-:-:S04]  /*dc40*/  @P3 FFMA R31, R32, R31, R21 ;  /* 0x0000001f201f3223 */ /* 0x000fc80000000015 */
[----:B------:R-:W-:-:S04]  /*dc50*/  @P3 FFMA R31, R31, R33, R32 ;  /* 0x000000211f1f3223 */ /* 0x000fc80000000020 */
[----:B------:R-:W-:-:S07]  /*dc60*/  @P3 FMUL.FTZ R20, R31, 2.3283064365386962891e-10 ;  /* 0x2f8000001f143820 */ /* 0x000fce0000410000 */
.L_x_311:
[----:B------:R-:W-:Y:S01]  /*dc70*/  MOV R6, R20 ;  /* 0x0000001400067202 */ /* 0x000fe20000000f00 */
[----:B------:R-:W-:Y:S01]  /*dc80*/  IMAD.MOV.U32 R21, RZ, RZ, 0x0 ;  /* 0x00000000ff157424 */ /* 0x000fe200078e00ff */
[----:B------:R-:W-:-:S04]  /*dc90*/  MOV R20, R34 ;  /* 0x0000002200147202 */ /* 0x000fc80000000f00 */
[----:B------:R-:W-:Y:S05]  /*dca0*/  RET.REL.NODEC R20 `(_Z13self_assemblePdS_S_PfS0_iij) ;  /* 0xffffff2014d47950 */ /* 0x000fea0003c3ffff */
        .weak           $__internal_2_$__cuda_sm3x_div_rn_noftz_f32_slowpath
        .type           $__internal_2_$__cuda_sm3x_div_rn_noftz_f32_slowpath,@function
        .size           $__internal_2_$__cuda_sm3x_div_rn_noftz_f32_slowpath,(.L_x_326 - $__internal_2_$__cuda_sm3x_div_rn_noftz_f32_slowpath)
$__internal_2_$__cuda_sm3x_div_rn_noftz_f32_slowpath:
[----:B------:R-:W-:Y:S01]  /*dcb0*/  SHF.R.U32.HI R31, RZ, 0x17, R7 ;  /* 0x00000017ff1f7819 */ /* 0x000fe20000011607 */
[----:B------:R-:W-:Y:S01]  /*dcc0*/  BSSY.RECONVERGENT B0, `(.L_x_312) ;  /* 0x0000062000007945 */ /* 0x000fe20003800200 */
[----:B------:R-:W-:Y:S02]  /*dcd0*/  SHF.R.U32.HI R21, RZ, 0x17, R6 ;  /* 0x00000017ff157819 */ /* 0x000fe40000011606 */
[----:B------:R-:W-:Y:S02]  /*dce0*/  LOP3.LUT R38, R31, 0xff, RZ, 0xc0, !PT ;  /* 0x000000ff1f267812 */ /* 0x000fe400078ec0ff */
[----:B------:R-:W-:Y:S02]  /*dcf0*/  LOP3.LUT R34, R21, 0xff, RZ, 0xc0, !PT ;  /* 0x000000ff15227812 */ /* 0x000fe400078ec0ff */
[----:B------:R-:W-:Y:S02]  /*dd00*/  IADD3 R32, PT, PT, R38, -0x1, RZ ;  /* 0xffffffff26207810 */ /* 0x000fe40007ffe0ff */
[----:B------:R-:W-:-:S02]  /*dd10*/  IADD3 R31, PT, PT, R34, -0x1, RZ ;  /* 0xffffffff221f7810 */ /* 0x000fc40007ffe0ff */
[----:B------:R-:W-:-:S04]  /*dd20*/  ISETP.GT.U32.AND P0, PT, R32, 0xfd, PT ;  /* 0x000000fd2000780c */ /* 0x000fc80003f04070 */
[----:B------:R-:W-:-:S13]  /*dd30*/  ISETP.GT.U32.OR P0, PT, R31, 0xfd, P0 ;  /* 0x000000fd1f00780c */ /* 0x000fda0000704470 */
[----:B------:R-:W-:Y:S01]  /*dd40*/  @!P0 IMAD.MOV.U32 R21, RZ, RZ, RZ ;  /* 0x000000ffff158224 */ /* 0x000fe200078e00ff */
[----:B------:R-:W-:Y:S06]  /*dd50*/  @!P0 BRA `(.L_x_313) ;  /* 0x00000000005c8947 */ /* 0x000fec0003800000 */
[----:B------:R-:W-:Y:S02]  /*dd60*/  FSETP.GTU.FTZ.AND P0, PT, |R6|, +INF , PT ;  /* 0x7f8000000600780b */ /* 0x000fe40003f1c200 */
[----:B------:R-:W-:-:S04]  /*dd70*/  FSETP.GTU.FTZ.AND P1, PT, |R7|, +INF , PT ;  /* 0x7f8000000700780b */ /* 0x000fc80003f3c200 */
[----:B------:R-:W-:-:S13]  /*dd80*/  PLOP3.LUT P0, PT, P0, P1, PT, 0xf8, 0x8f ;  /* 0x00000000008f781c */ /* 0x000fda0000703f70 */
[----:B------:R-:W-:Y:S05]  /*dd90*/  @P0 BRA `(.L_x_314) ;  /* 0x00000004004c0947 */ /* 0x000fea0003800000 */
[----:B------:R-:W-:-:S13]  /*dda0*/  LOP3.LUT P0, RZ, R7, 0x7fffffff, R6, 0xc8, !PT ;  /* 0x7fffffff07ff7812 */ /* 0x000fda000780c806 */
[----:B------:R-:W-:Y:S05]  /*ddb0*/  @!P0 BRA `(.L_x_315) ;  /* 0x00000004003c8947 */ /* 0x000fea0003800000 */
[C---:B------:R-:W-:Y:S02]  /*ddc0*/  FSETP.NEU.FTZ.AND P3, PT, |R6|.reuse, +INF , PT ;  /* 0x7f8000000600780b */ /* 0x040fe40003f7d200 */
[----:B------:R-:W-:Y:S02]  /*ddd0*/  FSETP.NEU.FTZ.AND P1, PT, |R7|, +INF , PT ;  /* 0x7f8000000700780b */ /* 0x000fe40003f3d200 */
[----:B------:R-:W-:-:S11]  /*dde0*/  FSETP.NEU.FTZ.AND P0, PT, |R6|, +INF , PT ;  /* 0x7f8000000600780b */ /* 0x000fd60003f1d200 */
[----:B------:R-:W-:Y:S05]  /*ddf0*/  @!P1 BRA !P3, `(.L_x_315) ;  /* 0x00000004002c9947 */ /* 0x000fea0005800000 */
[----:B------:R-:W-:-:S04]  /*de00*/  LOP3.LUT P3, RZ, R6, 0x7fffffff, RZ, 0xc0, !PT ;  /* 0x7fffffff06ff7812 */ /* 0x000fc8000786c0ff */
[----:B------:R-:W-:-:S13]  /*de10*/  PLOP3.LUT P1, PT, P1, P3, PT, 0x2f, 0xf2 ;  /* 0x0000000000f2781c */ /* 0x000fda0000f26577 */
[----:B------:R-:W-:Y:S05]  /*de20*/  @P1 BRA `(.L_x_316) ;  /* 0x0000000400181947 */ /* 0x000fea0003800000 */
[----:B------:R-:W-:-:S04]  /*de30*/  LOP3.LUT P1, RZ, R7, 0x7fffffff, RZ, 0xc0, !PT ;  /* 0x7fffffff07ff7812 */ /* 0x000fc8000782c0ff */
[----:B------:R-:W-:-:S13]  /*de40*/  PLOP3.LUT P0, PT, P0, P1, PT, 0x2f, 0xf2 ;  /* 0x0000000000f2781c */ /* 0x000fda0000702577 */
[----:B------:R-:W-:Y:S05]  /*de50*/  @P0 BRA `(.L_x_317) ;  /* 0x0000000400000947 */ /* 0x000fea0003800000 */
[----:B------:R-:W-:Y:S02]  /*de60*/  ISETP.GE.AND P0, PT, R31, RZ, PT ;  /* 0x000000ff1f00720c */ /* 0x000fe40003f06270 */
[----:B------:R-:W-:-:S11]  /*de70*/  ISETP.GE.AND P1, PT, R32, RZ, PT ;  /* 0x000000ff2000720c */ /* 0x000fd60003f26270 */
[----:B------:R-:W-:Y:S01]  /*de80*/  @P0 MOV R21, RZ ;  /* 0x000000ff00150202 */ /* 0x000fe20000000f00 */
[----:B------:R-:W-:Y:S01]  /*de90*/  @!P0 FFMA R6, R6, 1.84467440737095516160e+19, RZ ;  /* 0x5f80000006068823 */ /* 0x000fe200000000ff */
[----:B------:R-:W-:Y:S01]  /*dea0*/  @!P0 MOV R21, 0xffffffc0 ;  /* 0xffffffc000158802 */ /* 0x000fe20000000f00 */
[----:B------:R-:W-:-:S04]  /*deb0*/  @!P1 FFMA R7, R7, 1.84467440737095516160e+19, RZ ;  /* 0x5f80000007079823 */ /* 0x000fc800000000ff */
[----:B------:R-:W-:-:S07]  /*dec0*/  @!P1 VIADD R21, R21, 0x40 ;  /* 0x0000004015159836 */ /* 0x000fce0000000000 */
.L_x_313:
[----:B------:R-:W-:Y:S01]  /*ded0*/  LEA R32, R38, 0xc0800000, 0x17 ;  /* 0xc080000026207811 */ /* 0x000fe200078eb8ff */
[----:B------:R-:W-:Y:S03]  /*dee0*/  BSSY.RECONVERGENT B1, `(.L_x_318) ;  /* 0x0000036000017945 */ /* 0x000fe60003800200 */
[----:B------:R-:W-:Y:S02]  /*def0*/  IADD3 R32, PT, PT, -R32, R7, RZ ;  /* 0x0000000720207210 */ /* 0x000fe40007ffe1ff */
[----:B------:R-:W-:Y:S02]  /*df00*/  IADD3 R7, PT, PT, R34, -0x7f, RZ ;  /* 0xffffff8122077810 */ /* 0x000fe40007ffe0ff */
[----:B------:R0:W1:Y:S01]  /*df10*/  MUFU.RCP R31, R32 ;  /* 0x00000020001f7308 */ /* 0x0000620000001000 */
[----:B------:R-:W-:Y:S02]  /*df20*/  FADD.FTZ R33, -R32, -RZ ;  /* 0x800000ff20217221 */ /* 0x000fe40000010100 */
[C---:B------:R-:W-:Y:S01]  /*df30*/  IMAD R6, R7.reuse, -0x800000, R6 ;  /* 0xff80000007067824 */ /* 0x040fe200078e0206 */
[----:B0-----:R-:W-:-:S05]  /*df40*/  IADD3 R32, PT, PT, R7, 0x7f, -R38 ;  /* 0x0000007f07207810 */ /* 0x001fca0007ffe826 */
[----:B------:R-:W-:Y:S02]  /*df50*/  IMAD.IADD R32, R32, 0x1, R21 ;  /* 0x0000000120207824 */ /* 0x000fe400078e0215 */
[----:B-1----:R-:W-:-:S04]  /*df60*/  FFMA R34, R31, R33, 1 ;  /* 0x3f8000001f227423 */ /* 0x002fc80000000021 */
[----:B------:R-:W-:-:S04]  /*df70*/  FFMA R40, R31, R34, R31 ;  /* 0x000000221f287223 */ /* 0x000fc8000000001f */
[----:B------:R-:W-:-:S04]  /*df80*/  FFMA R31, R6, R40, RZ ;  /* 0x00000028061f7223 */ /* 0x000fc800000000ff */
[----:B------:R-:W-:-:S04]  /*df90*/  FFMA R34, R33, R31, R6 ;  /* 0x0000001f21227223 */ /* 0x000fc80000000006 */
[----:B------:R-:W-:-:S04]  /*dfa0*/  FFMA R37, R40, R34, R31 ;  /* 0x0000002228257223 */ /* 0x000fc8000000001f */
[----:B------:R-:W-:-:S04]  /*dfb0*/  FFMA R34, R33, R37, R6 ;  /* 0x0000002521227223 */ /* 0x000fc80000000006 */
[----:B------:R-:W-:-:S05]  /*dfc0*/  FFMA R31, R40, R34, R37 ;  /* 0x00000022281f7223 */ /* 0x000fca0000000025 */
[----:B------:R-:W-:-:S04]  /*dfd0*/  SHF.R.U32.HI R6, RZ, 0x17, R31 ;  /* 0x00000017ff067819 */ /* 0x000fc8000001161f */
[----:B------:R-:W-:-:S04]  /*dfe0*/  LOP3.LUT R6, R6, 0xff, RZ, 0xc0, !PT ;  /* 0x000000ff06067812 */ /* 0x000fc800078ec0ff */
[----:B------:R-:W-:-:S04]  /*dff0*/  IADD3 R33, PT, PT, R6, R32, RZ ;  /* 0x0000002006217210 */ /* 0x000fc80007ffe0ff */
[----:B------:R-:W-:-:S04]  /*e000*/  IADD3 R6, PT, PT, R33, -0x1, RZ ;  /* 0xffffffff21067810 */ /* 0x000fc80007ffe0ff */
[----:B------:R-:W-:-:S13]  /*e010*/  ISETP.GE.U32.AND P0, PT, R6, 0xfe, PT ;  /* 0x000000fe0600780c */ /* 0x000fda0003f06070 */
[----:B------:R-:W-:Y:S05]  /*e020*/  @!P0 BRA `(.L_x_319) ;  /* 0x0000000000808947 */ /* 0x000fea0003800000 */
[----:B------:R-:W-:-:S13]  /*e030*/  ISETP.GT.AND P0, PT, R33, 0xfe, PT ;  /* 0x000000fe2100780c */ /* 0x000fda0003f04270 */
[----:B------:R-:W-:Y:S05]  /*e040*/  @P0 BRA `(.L_x_320) ;  /* 0x00000000006c0947 */ /* 0x000fea0003800000 */
[----:B------:R-:W-:-:S13]  /*e050*/  ISETP.GE.AND P0, PT, R33, 0x1, PT ;  /* 0x000000012100780c */ /* 0x000fda0003f06270 */
[----:B------:R-:W-:Y:S05]  /*e060*/  @P0 BRA `(.L_x_321) ;  /* 0x0000000000740947 */ /* 0x000fea0003800000 */
[----:B------:R-:W-:Y:S02]  /*e070*/  ISETP.GE.AND P0, PT, R33, -0x18, PT ;  /* 0xffffffe82100780c */ /* 0x000fe40003f06270 */
[----:B------:R-:W-:-:S11]  /*e080*/  LOP3.LUT R31, R31, 0x80000000, RZ, 0xc0, !PT ;  /* 0x800000001f1f7812 */ /* 0x000fd600078ec0ff */
[----:B------:R-:W-:Y:S05]  /*e090*/  @!P0 BRA `(.L_x_321) ;  /* 0x0000000000688947 */ /* 0x000fea0003800000 */
[CCC-:B------:R-:W-:Y:S01]  /*e0a0*/  FFMA.RZ R6, R40.reuse, R34.reuse, R37.reuse ;  /* 0x0000002228067223 */ /* 0x1c0fe2000000c025 */
[C---:B------:R-:W-:Y:S02]  /*e0b0*/  VIADD R32, R33.reuse, 0x20 ;  /* 0x0000002021207836 */ /* 0x040fe40000000000 */
[-CC-:B------:R-:W-:Y:S01]  /*e0c0*/  FFMA.RM R7, R40, R34.reuse, R37.reuse ;  /* 0x0000002228077223 */ /* 0x180fe20000004025 */
[C---:B------:R-:W-:Y:S02]  /*e0d0*/  ISETP.NE.AND P3, PT, R33.reuse, RZ, PT ;  /* 0x000000ff2100720c */ /* 0x040fe40003f65270 */
[----:B------:R-:W-:Y:S01]  /*e0e0*/  LOP3.LUT R21, R6, 0x7fffff, RZ, 0xc0, !PT ;  /* 0x007fffff06157812 */ /* 0x000fe200078ec0ff */
[----:B------:R-:W-:Y:S01]  /*e0f0*/  FFMA.RP R6, R40, R34, R37 ;  /* 0x0000002228067223 */ /* 0x000fe20000008025 */
[----:B------:R-:W-:Y:S02]  /*e100*/  ISETP.NE.AND P1, PT, R33, RZ, PT ;  /* 0x000000ff2100720c */ /* 0x000fe40003f25270 */
[----:B------:R-:W-:-:S02]  /*e110*/  LOP3.LUT R21, R21, 0x800000, RZ, 0xfc, !PT ;  /* 0x0080000015157812 */ /* 0x000fc400078efcff */
[----:B------:R-:W-:Y:S02]  /*e120*/  IADD3 R33, PT, PT, -R33, RZ, RZ ;  /* 0x000000ff21217210 */ /* 0x000fe40007ffe1ff */
[----:B------:R-:W-:Y:S02]  /*e130*/  SHF.L.U32 R32, R21, R32, RZ ;  /* 0x0000002015207219 */ /* 0x000fe400000006ff */
[----:B------:R-:W-:Y:S02]  /*e140*/  FSETP.NEU.FTZ.AND P0, PT, R6, R7, PT ;  /* 0x000000070600720b */ /* 0x000fe40003f1d000 */
[----:B------:R-:W-:Y:S02]  /*e150*/  SEL R6, R33, RZ, P3 ;  /* 0x000000ff21067207 */ /* 0x000fe40001800000 */
[----:B------:R-:W-:Y:S02]  /*e160*/  ISETP.NE.AND P1, PT, R32, RZ, P1 ;  /* 0x000000ff2000720c */ /* 0x000fe40000f25270 */
[----:B------:R-:W-:-:S02]  /*e170*/  SHF.R.U32.HI R6, RZ, R6, R21 ;  /* 0x00000006ff067219 */ /* 0x000fc40000011615 */
[----:B------:R-:W-:Y:S02]  /*e180*/  PLOP3.LUT P0, PT, P0, P1, PT, 0xf8, 0x8f ;  /* 0x00000000008f781c */ /* 0x000fe40000703f70 */
[----:B------:R-:W-:Y:S02]  /*e190*/  SHF.R.U32.HI R32, RZ, 0x1, R6 ;  /* 0x00000001ff207819 */ /* 0x000fe40000011606 */
[----:B------:R-:W-:-:S04]  /*e1a0*/  SEL R7, RZ, 0x1, !P0 ;  /* 0x00000001ff077807 */ /* 0x000fc80004000000 */
[----:B------:R-:W-:-:S04]  /*e1b0*/  LOP3.LUT R7, R7, 0x1, R32, 0xf8, !PT ;  /* 0x0000000107077812 */ /* 0x000fc800078ef820 */
[----:B------:R-:W-:-:S04]  /*e1c0*/  LOP3.LUT R7, R7, R6, RZ, 0xc0, !PT ;  /* 0x0000000607077212 */ /* 0x000fc800078ec0ff */
[----:B------:R-:W-:-:S04]  /*e1d0*/  IADD3 R32, PT, PT, R32, R7, RZ ;  /* 0x0000000720207210 */ /* 0x000fc80007ffe0ff */
[----:B------:R-:W-:Y:S01]  /*e1e0*/  LOP3.LUT R31, R32, R31, RZ, 0xfc, !PT ;  /* 0x0000001f201f7212 */ /* 0x000fe200078efcff */
[----:B------:R-:W-:Y:S06]  /*e1f0*/  BRA `(.L_x_321) ;  /* 0x0000000000107947 */ /* 0x000fec0003800000 */
.L_x_320:
[----:B------:R-:W-:-:S04]  /*e200*/  LOP3.LUT R31, R31, 0x80000000, RZ, 0xc0, !PT ;  /* 0x800000001f1f7812 */ /* 0x000fc800078ec0ff */
[----:B------:R-:W-:Y:S01]  /*e210*/  LOP3.LUT R31, R31, 0x7f800000, RZ, 0xfc, !PT ;  /* 0x7f8000001f1f7812 */ /* 0x000fe200078efcff */
[----:B------:R-:W-:Y:S06]  /*e220*/  BRA `(.L_x_321) ;  /* 0x0000000000047947 */ /* 0x000fec0003800000 */
.L_x_319:
[----:B------:R-:W-:-:S07]  /*e230*/  IMAD R31, R32, 0x800000, R31 ;  /* 0x00800000201f7824 */ /* 0x000fce00078e021f */
.L_x_321:
[----:B------:R-:W-:Y:S05]  /*e240*/  BSYNC.RECONVERGENT B1 ;  /* 0x0000000000017941 */ /* 0x000fea0003800200 */
.L_x_318:
[----:B------:R-:W-:Y:S05]  /*e250*/  BRA `(.L_x_322) ;  /* 0x0000000000207947 */ /* 0x000fea0003800000 */
.L_x_317:
[----:B------:R-:W-:-:S04]  /*e260*/  LOP3.LUT R6, R7, 0x80000000, R6, 0x48, !PT ;  /* 0x8000000007067812 */ /* 0x000fc800078e4806 */
[----:B------:R-:W-:Y:S01]  /*e270*/  LOP3.LUT R31, R6, 0x7f800000, RZ, 0xfc, !PT ;  /* 0x7f800000061f7812 */ /* 0x000fe200078efcff */
[----:B------:R-:W-:Y:S06]  /*e280*/  BRA `(.L_x_322) ;  /* 0x0000000000147947 */ /* 0x000fec0003800000 */
.L_x_316:
[----:B------:R-:W-:Y:S01]  /*e290*/  LOP3.LUT R31, R7, 0x80000000, R6, 0x48, !PT ;  /* 0x80000000071f7812 */ /* 0x000fe200078e4806 */
[----:B------:R-:W-:Y:S06]  /*e2a0*/  BRA `(.L_x_322) ;  /* 0x00000000000c7947 */ /* 0x000fec0003800000 */
.L_x_315:
[----:B------:R-:W0:Y:S01]  /*e2b0*/  MUFU.RSQ R31, -QNAN ;  /* 0xffc00000001f7908 */ /* 0x000e220000001400 */
[----:B------:R-:W-:Y:S05]  /*e2c0*/  BRA `(.L_x_322) ;  /* 0x0000000000047947 */ /* 0x000fea0003800000 */
.L_x_314:
[----:B------:R-:W-:-:S07]  /*e2d0*/  FADD.FTZ R31, R6, R7 ;  /* 0x00000007061f7221 */ /* 0x000fce0000010000 */
.L_x_322:
[----:B------:R-:W-:Y:S05]  /*e2e0*/  BSYNC.RECONVERGENT B0 ;  /* 0x0000000000007941 */ /* 0x000fea0003800200 */
.L_x_312:
[----:B------:R-:W-:Y:S01]  /*e2f0*/  HFMA2 R7, -RZ, RZ, 0, 0 ;  /* 0x00000000ff077431 */ /* 0x000fe200000001ff */
[----:B------:R-:W-:-:S04]  /*e300*/  MOV R6, R20 ;  /* 0x0000001400067202 */ /* 0x000fc80000000f00 */
[----:B0-----:R-:W-:Y:S05]  /*e310*/  RET.REL.NODEC R6 `(_Z13self_assemblePdS_S_PfS0_iij) ;  /* 0xffffff1c06387950 */ /* 0x001fea0003c3ffff */
.L_x_323:
[----:B------:R-:W-:-:S00]  /*e320*/  BRA `(.L_x_323) ;  /* 0xfffffffc00fc7947 */ /* 0x000fc0000383ffff */
[----:B------:R-:W-:-:S00]  /*e330*/  NOP ;  /* 0x0000000000007918 */ /* 0x000fc00000000000 */
        /* <DEDUP_REMOVED lines=12> */
.L_x_326:


//--------------------- .nv.global.init           --------------------------
	.section	.nv.global.init,"aw",@progbits
	.align	4
.nv.global.init:
	.type		mrg32k3aM1SubSeq,@object
	.size		mrg32k3aM1SubSeq,(mrg32k3aM2SubSeq - mrg32k3aM1SubSeq)
mrg32k3aM1SubSeq:
        /*0000*/ 	.byte	0x0b, 0xcc, 0xee, 0x04, 0x73, 0x29, 0x8b, 0x6f, 0xf6, 0x53, 0x03, 0xf6, 0x23, 0xf6, 0xea, 0xda
        /* <DEDUP_REMOVED lines=125> */
	.type		mrg32k3aM2SubSeq,@object
	.size		mrg32k3aM2SubSeq,(mrg32k3aM1 - mrg32k3aM2SubSeq)
mrg32k3aM2SubSeq:
        /* <DEDUP_REMOVED lines=126> */
	.type		mrg32k3aM1,@object
	.size		mrg32k3aM1,(mrg32k3aM1Seq - mrg32k3aM1)
mrg32k3aM1:
        /* <DEDUP_REMOVED lines=144> */
	.type		mrg32k3aM1Seq,@object
	.size		mrg32k3aM1Seq,(mrg32k3aM2 - mrg32k3aM1Seq)
mrg32k3aM1Seq:
        /* <DEDUP_REMOVED lines=144> */
	.type		mrg32k3aM2,@object
	.size		mrg32k3aM2,(mrg32k3aM2Seq - mrg32k3aM2)
mrg32k3aM2:
        /* <DEDUP_REMOVED lines=144> */
	.type		mrg32k3aM2Seq,@object
	.size		mrg32k3aM2Seq,(precalc_xorwow_matrix - mrg32k3aM2Seq)
mrg32k3aM2Seq:
        /* <DEDUP_REMOVED lines=144> */
	.type		precalc_xorwow_matrix,@object
	.size		precalc_xorwow_matrix,(precalc_xorwow_offset_matrix - precalc_xorwow_matrix)
precalc_xorwow_matrix:
        /* <DEDUP_REMOVED lines=6400> */
	.type		precalc_xorwow_offset_matrix,@object
	.size		precalc_xorwow_offset_matrix,($str$6 - precalc_xorwow_offset_matrix)
precalc_xorwow_offset_matrix:
        /* <DEDUP_REMOVED lines=6400> */
	.type		$str$6,@object
	.size		$str$6,($str$2 - $str$6)
$str$6:
        /*353c0*/ 	.byte	0x63, 0x6f, 0x75, 0x6e, 0x74, 0x3a, 0x20, 0x25, 0x69, 0x0a, 0x00
	.type		$str$2,@object
	.size		$str$2,($str$1 - $str$2)
$str$2:
        /*353cb*/ 	.byte	0x70, 0x5b, 0x25, 0x69, 0x5d, 0x5b, 0x31, 0x5d, 0x3a, 0x20, 0x25, 0x2e, 0x31, 0x35, 0x66, 0x0a
        /*353db*/ 	.byte	0x00
	.type		$str$1,@object
	.size		$str$1,($str$3 - $str$1)
$str$1:
        /*353dc*/ 	.byte	0x70, 0x5b, 0x25, 0x69, 0x5d, 0x5b, 0x30, 0x5d, 0x3a, 0x20, 0x25, 0x2e, 0x31, 0x35, 0x66, 0x0a
        /*353ec*/ 	.byte	0x00
	.type		$str$3,@object
	.size		$str$3,($str - $str$3)
$str$3:
        /*353ed*/ 	.byte	0x70, 0x5b, 0x25, 0x69, 0x5d, 0x5b, 0x32, 0x5d, 0x3a, 0x20, 0x25, 0x2e, 0x31, 0x35, 0x66, 0x0a
        /*353fd*/ 	.byte	0x00
	.type		$str,@object
	.size		$str,($str$4 - $str)
$str:
        /*353fe*/ 	.byte	0x69, 0x6e, 0x69, 0x74, 0x69, 0x61, 0x6c, 0x20, 0x70, 0x6f, 0x73, 0x69, 0x74, 0x69, 0x6f, 0x6e
        /*3540e*/ 	.byte	0x73, 0x3a, 0x0a, 0x00
	.type		$str$4,@object
	.size		$str$4,($str$5 - $str$4)
$str$4:
        /*35412*/ 	.byte	0x75, 0x70, 0x64, 0x61, 0x74, 0x65, 0x64, 0x20, 0x70, 0x6f, 0x73, 0x69, 0x74, 0x69, 0x6f, 0x6e
        /*35422*/ 	.byte	0x73, 0x3a, 0x0a, 0x00
	.type		$str$5,@object
	.size		$str$5,(.L_14 - $str$5)
$str$5:
        /*35426*/ 	.byte	0x74, 0x6f, 0x74, 0x61, 0x6c, 0x20, 0x6b, 0x69, 0x6e, 0x65, 0x74, 0x69, 0x63, 0x20, 0x65, 0x6e
        /*35436*/ 	.byte	0x65, 0x72, 0x67, 0x79, 0x3a, 0x20, 0x25, 0x2e, 0x31, 0x35, 0x66, 0x0a, 0x00
.L_14:


//--------------------- .nv.shared.reserved.0     --------------------------
	.section	.nv.shared.reserved.0,"aw",@nobits
	.weak		__nv_reservedSMEM_offset_0_alias
	.size		__nv_reservedSMEM_offset_0_alias, 0, 64
	.other		__nv_reservedSMEM_offset_0_alias,@"STO_CUDA_RESERVED_SHARED STV_DEFAULT"
__nv_reservedSMEM_offset_0_alias:
	.zero		0
	.zero		64


//--------------------- .nv.constant0._Z13self_assemblePdS_S_PfS0_iij --------------------------
	.section	.nv.constant0._Z13self_assemblePdS_S_PfS0_iij,"a",@progbits
	.sectionflags	@""
	.align	4
.nv.constant0._Z13self_assemblePdS_S_PfS0_iij:
	.zero		948


//--------------------- SYMBOLS --------------------------

	.type		.nv.reservedSmem.offset0,@object
	.size		.nv.reservedSmem.offset0,0x4
	.type		vprintf,@function
